//
// Generated by NVIDIA NVVM Compiler
//
// Compiler Build ID: CL-36424714
// Cuda compilation tools, release 13.0, V13.0.88
// Based on NVVM 20.0.0
//

.version 9.0
.target sm_100
.address_size 64

	// .globl	_Z25gaussianEliminationKernelPfjS_S_Pb
.extern .func  (.param .b32 func_retval0) vprintf
(
	.param .b64 vprintf_param_0,
	.param .b64 vprintf_param_1
)
;
// _ZZ25gaussianEliminationKernelPfjS_S_PbE8swapWith has been demoted
.global .align 1 .b8 $str[4] = {123, 13, 10};
.global .align 1 .b8 $str$1[5] = {32, 32, 32, 123};
.global .align 1 .b8 $str$2[6] = {32, 37, 46, 50, 102};
.global .align 1 .b8 $str$3[7] = {32, 32, 32, 125, 13, 10};
.global .align 1 .b8 $str$4[4] = {125, 13, 10};

.visible .entry _Z25gaussianEliminationKernelPfjS_S_Pb(
	.param .u64 .ptr .align 1 _Z25gaussianEliminationKernelPfjS_S_Pb_param_0,
	.param .u32 _Z25gaussianEliminationKernelPfjS_S_Pb_param_1,
	.param .u64 .ptr .align 1 _Z25gaussianEliminationKernelPfjS_S_Pb_param_2,
	.param .u64 .ptr .align 1 _Z25gaussianEliminationKernelPfjS_S_Pb_param_3,
	.param .u64 .ptr .align 1 _Z25gaussianEliminationKernelPfjS_S_Pb_param_4
)
{
	.local .align 8 .b8 	__local_depot0[8];
	.reg .b64 	%SP;
	.reg .b64 	%SPL;
	.reg .pred 	%p<60>;
	.reg .b16 	%rs<16>;
	.reg .b32 	%r<466>;
	.reg .b32 	%f<182>;
	.reg .b64 	%rd<369>;
	.reg .b64 	%fd<95>;
	// demoted variable
	.shared .align 4 .u32 _ZZ25gaussianEliminationKernelPfjS_S_PbE8swapWith;
	mov.u64 	%SPL, __local_depot0;
	cvta.local.u64 	%SP, %SPL;
	ld.param.u64 	%rd12, [_Z25gaussianEliminationKernelPfjS_S_Pb_param_0];
	ld.param.u32 	%r83, [_Z25gaussianEliminationKernelPfjS_S_Pb_param_1];
	ld.param.u64 	%rd13, [_Z25gaussianEliminationKernelPfjS_S_Pb_param_2];
	ld.param.u64 	%rd10, [_Z25gaussianEliminationKernelPfjS_S_Pb_param_3];
	ld.param.u64 	%rd11, [_Z25gaussianEliminationKernelPfjS_S_Pb_param_4];
	cvta.to.global.u64 	%rd1, %rd12;
	cvta.to.global.u64 	%rd2, %rd13;
	add.u64 	%rd3, %SPL, 0;
	add.u64 	%rd4, %SPL, 0;
	add.u64 	%rd5, %SPL, 0;
	mov.u32 	%r84, %ntid.x;
	mov.u32 	%r85, %ctaid.x;
	mov.u32 	%r1, %tid.x;
	mad.lo.s32 	%r2, %r84, %r85, %r1;
	setp.eq.s32 	%p1, %r83, 0;
	mul.wide.u32 	%rd17, %r2, 4;
	add.s64 	%rd6, %rd2, %rd17;
	@%p1 bra 	$L__BB0_67;
	mul.lo.s32 	%r3, %r83, %r2;
	sub.s32 	%r87, %r83, %r2;
	add.s32 	%r4, %r83, -1;
	and.b32  	%r5, %r83, 15;
	add.s32 	%r6, %r5, -1;
	cvt.u16.u32 	%rs1, %r83;
	and.b32  	%r7, %r83, 7;
	add.s32 	%r8, %r7, -1;
	and.b32  	%r9, %r87, 3;
	and.b32  	%r10, %r83, -16;
	and.b32  	%r11, %r83, 3;
	cvta.to.global.u64 	%rd7, %rd11;
	mov.b32 	%r441, 0;
	mov.b16 	%rs14, 0;
	mov.u16 	%rs15, %rs14;
$L__BB0_2:
	sub.s32 	%r13, %r83, %r441;
	setp.ne.s32 	%p2, %r2, %r441;
	@%p2 bra 	$L__BB0_31;
	add.s32 	%r442, %r2, -1;
$L__BB0_4:
	mov.u32 	%r15, %r442;
	add.s32 	%r442, %r15, 1;
	mad.lo.s32 	%r17, %r83, %r15, %r83;
	add.s32 	%r18, %r17, %r2;
	mul.wide.u32 	%rd18, %r18, 4;
	add.s64 	%rd8, %rd1, %rd18;
	ld.global.f32 	%f1, [%rd8];
	setp.lt.f32 	%p3, %f1, 0f00000000;
	neg.f32 	%f3, %f1;
	selp.f32 	%f4, %f3, %f1, %p3;
	cvt.f64.f32 	%fd1, %f4;
	setp.lt.f64 	%p4, %fd1, 0d3D719799812DEA11;
	setp.lt.u32 	%p5, %r442, %r83;
	and.pred  	%p6, %p4, %p5;
	@%p6 bra 	$L__BB0_4;
	setp.ge.u32 	%p7, %r442, %r83;
	st.shared.u32 	[_ZZ25gaussianEliminationKernelPfjS_S_PbE8swapWith], %r442;
	@%p7 bra 	$L__BB0_14;
	setp.le.u32 	%p8, %r83, %r2;
	@%p8 bra 	$L__BB0_13;
	setp.eq.s32 	%p9, %r9, 0;
	mov.u32 	%r443, %r2;
	@%p9 bra 	$L__BB0_11;
	add.s32 	%r443, %r2, 1;
	setp.eq.s32 	%p10, %r9, 1;
	div.rn.f32 	%f5, %f1, %f1;
	st.global.f32 	[%rd8], %f5;
	@%p10 bra 	$L__BB0_11;
	add.s32 	%r443, %r2, 2;
	setp.eq.s32 	%p11, %r9, 2;
	add.s32 	%r88, %r18, 1;
	mul.wide.u32 	%rd19, %r88, 4;
	add.s64 	%rd20, %rd1, %rd19;
	ld.global.f32 	%f6, [%rd20];
	div.rn.f32 	%f7, %f6, %f1;
	st.global.f32 	[%rd20], %f7;
	@%p11 bra 	$L__BB0_11;
	add.s32 	%r443, %r2, 3;
	add.s32 	%r89, %r18, 2;
	mul.wide.u32 	%rd21, %r89, 4;
	add.s64 	%rd22, %rd1, %rd21;
	ld.global.f32 	%f8, [%rd22];
	div.rn.f32 	%f9, %f8, %f1;
	st.global.f32 	[%rd22], %f9;
$L__BB0_11:
	sub.s32 	%r90, %r4, %r2;
	setp.lt.u32 	%p12, %r90, 3;
	@%p12 bra 	$L__BB0_13;
$L__BB0_12:
	add.s32 	%r91, %r17, %r443;
	mul.wide.u32 	%rd23, %r91, 4;
	add.s64 	%rd24, %rd1, %rd23;
	ld.global.f32 	%f10, [%rd24];
	div.rn.f32 	%f11, %f10, %f1;
	st.global.f32 	[%rd24], %f11;
	add.s32 	%r92, %r91, 1;
	mul.wide.u32 	%rd25, %r92, 4;
	add.s64 	%rd26, %rd1, %rd25;
	ld.global.f32 	%f12, [%rd26];
	div.rn.f32 	%f13, %f12, %f1;
	st.global.f32 	[%rd26], %f13;
	add.s32 	%r93, %r91, 2;
	mul.wide.u32 	%rd27, %r93, 4;
	add.s64 	%rd28, %rd1, %rd27;
	ld.global.f32 	%f14, [%rd28];
	div.rn.f32 	%f15, %f14, %f1;
	st.global.f32 	[%rd28], %f15;
	add.s32 	%r94, %r91, 3;
	mul.wide.u32 	%rd29, %r94, 4;
	add.s64 	%rd30, %rd1, %rd29;
	ld.global.f32 	%f16, [%rd30];
	div.rn.f32 	%f17, %f16, %f1;
	st.global.f32 	[%rd30], %f17;
	add.s32 	%r443, %r443, 4;
	setp.lt.u32 	%p13, %r443, %r83;
	@%p13 bra 	$L__BB0_12;
$L__BB0_13:
	mul.wide.s32 	%rd31, %r15, 4;
	add.s64 	%rd32, %rd2, %rd31;
	ld.global.f32 	%f18, [%rd32+4];
	div.rn.f32 	%f19, %f18, %f1;
	st.global.f32 	[%rd32+4], %f19;
	bra.uni 	$L__BB0_15;
$L__BB0_14:
	mov.b16 	%rs10, 1;
	st.global.u8 	[%rd7], %rs10;
$L__BB0_15:
	mov.u64 	%rd33, $str;
	cvta.global.u64 	%rd34, %rd33;
	{ // callseq 0, 0
	.param .b64 param0;
	st.param.b64 	[param0], %rd34;
	.param .b64 param1;
	st.param.b64 	[param1], 0;
	.param .b32 retval0;
	call.uni (retval0), 
	vprintf, 
	(
	param0, 
	param1
	);
	ld.param.b32 	%r96, [retval0];
	} // callseq 0
	mov.b32 	%r445, 0;
$L__BB0_16:
	setp.lt.u32 	%p14, %r4, 15;
	mov.u64 	%rd35, $str$1;
	cvta.global.u64 	%rd36, %rd35;
	{ // callseq 1, 0
	.param .b64 param0;
	st.param.b64 	[param0], %rd36;
	.param .b64 param1;
	st.param.b64 	[param1], 0;
	.param .b32 retval0;
	call.uni (retval0), 
	vprintf, 
	(
	param0, 
	param1
	);
	ld.param.b32 	%r99, [retval0];
	} // callseq 1
	mul.lo.s32 	%r26, %r445, %r83;
	mov.b32 	%r448, 0;
	@%p14 bra 	$L__BB0_19;
	mov.b32 	%r446, 0;
$L__BB0_18:
	.pragma "nounroll";
	add.s32 	%r102, %r446, %r26;
	mul.wide.u32 	%rd37, %r102, 4;
	add.s64 	%rd38, %rd1, %rd37;
	ld.global.f32 	%f20, [%rd38];
	cvt.f64.f32 	%fd2, %f20;
	st.local.f64 	[%rd5], %fd2;
	mov.u64 	%rd39, $str$2;
	cvta.global.u64 	%rd40, %rd39;
	add.u64 	%rd41, %SP, 0;
	{ // callseq 2, 0
	.param .b64 param0;
	st.param.b64 	[param0], %rd40;
	.param .b64 param1;
	st.param.b64 	[param1], %rd41;
	.param .b32 retval0;
	call.uni (retval0), 
	vprintf, 
	(
	param0, 
	param1
	);
	ld.param.b32 	%r103, [retval0];
	} // callseq 2
	add.s32 	%r105, %r102, 1;
	mul.wide.u32 	%rd42, %r105, 4;
	add.s64 	%rd43, %rd1, %rd42;
	ld.global.f32 	%f21, [%rd43];
	cvt.f64.f32 	%fd3, %f21;
	st.local.f64 	[%rd5], %fd3;
	{ // callseq 3, 0
	.param .b64 param0;
	st.param.b64 	[param0], %rd40;
	.param .b64 param1;
	st.param.b64 	[param1], %rd41;
	.param .b32 retval0;
	call.uni (retval0), 
	vprintf, 
	(
	param0, 
	param1
	);
	ld.param.b32 	%r106, [retval0];
	} // callseq 3
	add.s32 	%r108, %r102, 2;
	mul.wide.u32 	%rd44, %r108, 4;
	add.s64 	%rd45, %rd1, %rd44;
	ld.global.f32 	%f22, [%rd45];
	cvt.f64.f32 	%fd4, %f22;
	st.local.f64 	[%rd5], %fd4;
	{ // callseq 4, 0
	.param .b64 param0;
	st.param.b64 	[param0], %rd40;
	.param .b64 param1;
	st.param.b64 	[param1], %rd41;
	.param .b32 retval0;
	call.uni (retval0), 
	vprintf, 
	(
	param0, 
	param1
	);
	ld.param.b32 	%r109, [retval0];
	} // callseq 4
	add.s32 	%r111, %r102, 3;
	mul.wide.u32 	%rd46, %r111, 4;
	add.s64 	%rd47, %rd1, %rd46;
	ld.global.f32 	%f23, [%rd47];
	cvt.f64.f32 	%fd5, %f23;
	st.local.f64 	[%rd5], %fd5;
	{ // callseq 5, 0
	.param .b64 param0;
	st.param.b64 	[param0], %rd40;
	.param .b64 param1;
	st.param.b64 	[param1], %rd41;
	.param .b32 retval0;
	call.uni (retval0), 
	vprintf, 
	(
	param0, 
	param1
	);
	ld.param.b32 	%r112, [retval0];
	} // callseq 5
	add.s32 	%r114, %r102, 4;
	mul.wide.u32 	%rd48, %r114, 4;
	add.s64 	%rd49, %rd1, %rd48;
	ld.global.f32 	%f24, [%rd49];
	cvt.f64.f32 	%fd6, %f24;
	st.local.f64 	[%rd5], %fd6;
	{ // callseq 6, 0
	.param .b64 param0;
	st.param.b64 	[param0], %rd40;
	.param .b64 param1;
	st.param.b64 	[param1], %rd41;
	.param .b32 retval0;
	call.uni (retval0), 
	vprintf, 
	(
	param0, 
	param1
	);
	ld.param.b32 	%r115, [retval0];
	} // callseq 6
	add.s32 	%r117, %r102, 5;
	mul.wide.u32 	%rd50, %r117, 4;
	add.s64 	%rd51, %rd1, %rd50;
	ld.global.f32 	%f25, [%rd51];
	cvt.f64.f32 	%fd7, %f25;
	st.local.f64 	[%rd5], %fd7;
	{ // callseq 7, 0
	.param .b64 param0;
	st.param.b64 	[param0], %rd40;
	.param .b64 param1;
	st.param.b64 	[param1], %rd41;
	.param .b32 retval0;
	call.uni (retval0), 
	vprintf, 
	(
	param0, 
	param1
	);
	ld.param.b32 	%r118, [retval0];
	} // callseq 7
	add.s32 	%r120, %r102, 6;
	mul.wide.u32 	%rd52, %r120, 4;
	add.s64 	%rd53, %rd1, %rd52;
	ld.global.f32 	%f26, [%rd53];
	cvt.f64.f32 	%fd8, %f26;
	st.local.f64 	[%rd5], %fd8;
	{ // callseq 8, 0
	.param .b64 param0;
	st.param.b64 	[param0], %rd40;
	.param .b64 param1;
	st.param.b64 	[param1], %rd41;
	.param .b32 retval0;
	call.uni (retval0), 
	vprintf, 
	(
	param0, 
	param1
	);
	ld.param.b32 	%r121, [retval0];
	} // callseq 8
	add.s32 	%r123, %r102, 7;
	mul.wide.u32 	%rd54, %r123, 4;
	add.s64 	%rd55, %rd1, %rd54;
	ld.global.f32 	%f27, [%rd55];
	cvt.f64.f32 	%fd9, %f27;
	st.local.f64 	[%rd5], %fd9;
	{ // callseq 9, 0
	.param .b64 param0;
	st.param.b64 	[param0], %rd40;
	.param .b64 param1;
	st.param.b64 	[param1], %rd41;
	.param .b32 retval0;
	call.uni (retval0), 
	vprintf, 
	(
	param0, 
	param1
	);
	ld.param.b32 	%r124, [retval0];
	} // callseq 9
	add.s32 	%r126, %r102, 8;
	mul.wide.u32 	%rd56, %r126, 4;
	add.s64 	%rd57, %rd1, %rd56;
	ld.global.f32 	%f28, [%rd57];
	cvt.f64.f32 	%fd10, %f28;
	st.local.f64 	[%rd5], %fd10;
	{ // callseq 10, 0
	.param .b64 param0;
	st.param.b64 	[param0], %rd40;
	.param .b64 param1;
	st.param.b64 	[param1], %rd41;
	.param .b32 retval0;
	call.uni (retval0), 
	vprintf, 
	(
	param0, 
	param1
	);
	ld.param.b32 	%r127, [retval0];
	} // callseq 10
	add.s32 	%r129, %r102, 9;
	mul.wide.u32 	%rd58, %r129, 4;
	add.s64 	%rd59, %rd1, %rd58;
	ld.global.f32 	%f29, [%rd59];
	cvt.f64.f32 	%fd11, %f29;
	st.local.f64 	[%rd5], %fd11;
	{ // callseq 11, 0
	.param .b64 param0;
	st.param.b64 	[param0], %rd40;
	.param .b64 param1;
	st.param.b64 	[param1], %rd41;
	.param .b32 retval0;
	call.uni (retval0), 
	vprintf, 
	(
	param0, 
	param1
	);
	ld.param.b32 	%r130, [retval0];
	} // callseq 11
	add.s32 	%r132, %r102, 10;
	mul.wide.u32 	%rd60, %r132, 4;
	add.s64 	%rd61, %rd1, %rd60;
	ld.global.f32 	%f30, [%rd61];
	cvt.f64.f32 	%fd12, %f30;
	st.local.f64 	[%rd5], %fd12;
	{ // callseq 12, 0
	.param .b64 param0;
	st.param.b64 	[param0], %rd40;
	.param .b64 param1;
	st.param.b64 	[param1], %rd41;
	.param .b32 retval0;
	call.uni (retval0), 
	vprintf, 
	(
	param0, 
	param1
	);
	ld.param.b32 	%r133, [retval0];
	} // callseq 12
	add.s32 	%r135, %r102, 11;
	mul.wide.u32 	%rd62, %r135, 4;
	add.s64 	%rd63, %rd1, %rd62;
	ld.global.f32 	%f31, [%rd63];
	cvt.f64.f32 	%fd13, %f31;
	st.local.f64 	[%rd5], %fd13;
	{ // callseq 13, 0
	.param .b64 param0;
	st.param.b64 	[param0], %rd40;
	.param .b64 param1;
	st.param.b64 	[param1], %rd41;
	.param .b32 retval0;
	call.uni (retval0), 
	vprintf, 
	(
	param0, 
	param1
	);
	ld.param.b32 	%r136, [retval0];
	} // callseq 13
	add.s32 	%r138, %r102, 12;
	mul.wide.u32 	%rd64, %r138, 4;
	add.s64 	%rd65, %rd1, %rd64;
	ld.global.f32 	%f32, [%rd65];
	cvt.f64.f32 	%fd14, %f32;
	st.local.f64 	[%rd5], %fd14;
	{ // callseq 14, 0
	.param .b64 param0;
	st.param.b64 	[param0], %rd40;
	.param .b64 param1;
	st.param.b64 	[param1], %rd41;
	.param .b32 retval0;
	call.uni (retval0), 
	vprintf, 
	(
	param0, 
	param1
	);
	ld.param.b32 	%r139, [retval0];
	} // callseq 14
	add.s32 	%r141, %r102, 13;
	mul.wide.u32 	%rd66, %r141, 4;
	add.s64 	%rd67, %rd1, %rd66;
	ld.global.f32 	%f33, [%rd67];
	cvt.f64.f32 	%fd15, %f33;
	st.local.f64 	[%rd5], %fd15;
	{ // callseq 15, 0
	.param .b64 param0;
	st.param.b64 	[param0], %rd40;
	.param .b64 param1;
	st.param.b64 	[param1], %rd41;
	.param .b32 retval0;
	call.uni (retval0), 
	vprintf, 
	(
	param0, 
	param1
	);
	ld.param.b32 	%r142, [retval0];
	} // callseq 15
	add.s32 	%r144, %r102, 14;
	mul.wide.u32 	%rd68, %r144, 4;
	add.s64 	%rd69, %rd1, %rd68;
	ld.global.f32 	%f34, [%rd69];
	cvt.f64.f32 	%fd16, %f34;
	st.local.f64 	[%rd5], %fd16;
	{ // callseq 16, 0
	.param .b64 param0;
	st.param.b64 	[param0], %rd40;
	.param .b64 param1;
	st.param.b64 	[param1], %rd41;
	.param .b32 retval0;
	call.uni (retval0), 
	vprintf, 
	(
	param0, 
	param1
	);
	ld.param.b32 	%r145, [retval0];
	} // callseq 16
	add.s32 	%r147, %r102, 15;
	mul.wide.u32 	%rd70, %r147, 4;
	add.s64 	%rd71, %rd1, %rd70;
	ld.global.f32 	%f35, [%rd71];
	cvt.f64.f32 	%fd17, %f35;
	st.local.f64 	[%rd5], %fd17;
	{ // callseq 17, 0
	.param .b64 param0;
	st.param.b64 	[param0], %rd40;
	.param .b64 param1;
	st.param.b64 	[param1], %rd41;
	.param .b32 retval0;
	call.uni (retval0), 
	vprintf, 
	(
	param0, 
	param1
	);
	ld.param.b32 	%r148, [retval0];
	} // callseq 17
	add.s32 	%r446, %r446, 16;
	setp.ne.s32 	%p15, %r446, %r10;
	mov.u32 	%r448, %r10;
	@%p15 bra 	$L__BB0_18;
$L__BB0_19:
	setp.eq.s32 	%p16, %r5, 0;
	@%p16 bra 	$L__BB0_29;
	setp.lt.u32 	%p17, %r6, 7;
	@%p17 bra 	$L__BB0_22;
	add.s32 	%r150, %r448, %r26;
	mul.wide.u32 	%rd72, %r150, 4;
	add.s64 	%rd73, %rd1, %rd72;
	ld.global.f32 	%f36, [%rd73];
	cvt.f64.f32 	%fd18, %f36;
	st.local.f64 	[%rd5], %fd18;
	mov.u64 	%rd74, $str$2;
	cvta.global.u64 	%rd75, %rd74;
	add.u64 	%rd76, %SP, 0;
	{ // callseq 18, 0
	.param .b64 param0;
	st.param.b64 	[param0], %rd75;
	.param .b64 param1;
	st.param.b64 	[param1], %rd76;
	.param .b32 retval0;
	call.uni (retval0), 
	vprintf, 
	(
	param0, 
	param1
	);
	ld.param.b32 	%r151, [retval0];
	} // callseq 18
	add.s32 	%r153, %r150, 1;
	mul.wide.u32 	%rd77, %r153, 4;
	add.s64 	%rd78, %rd1, %rd77;
	ld.global.f32 	%f37, [%rd78];
	cvt.f64.f32 	%fd19, %f37;
	st.local.f64 	[%rd5], %fd19;
	{ // callseq 19, 0
	.param .b64 param0;
	st.param.b64 	[param0], %rd75;
	.param .b64 param1;
	st.param.b64 	[param1], %rd76;
	.param .b32 retval0;
	call.uni (retval0), 
	vprintf, 
	(
	param0, 
	param1
	);
	ld.param.b32 	%r154, [retval0];
	} // callseq 19
	add.s32 	%r156, %r150, 2;
	mul.wide.u32 	%rd79, %r156, 4;
	add.s64 	%rd80, %rd1, %rd79;
	ld.global.f32 	%f38, [%rd80];
	cvt.f64.f32 	%fd20, %f38;
	st.local.f64 	[%rd5], %fd20;
	{ // callseq 20, 0
	.param .b64 param0;
	st.param.b64 	[param0], %rd75;
	.param .b64 param1;
	st.param.b64 	[param1], %rd76;
	.param .b32 retval0;
	call.uni (retval0), 
	vprintf, 
	(
	param0, 
	param1
	);
	ld.param.b32 	%r157, [retval0];
	} // callseq 20
	add.s32 	%r159, %r150, 3;
	mul.wide.u32 	%rd81, %r159, 4;
	add.s64 	%rd82, %rd1, %rd81;
	ld.global.f32 	%f39, [%rd82];
	cvt.f64.f32 	%fd21, %f39;
	st.local.f64 	[%rd5], %fd21;
	{ // callseq 21, 0
	.param .b64 param0;
	st.param.b64 	[param0], %rd75;
	.param .b64 param1;
	st.param.b64 	[param1], %rd76;
	.param .b32 retval0;
	call.uni (retval0), 
	vprintf, 
	(
	param0, 
	param1
	);
	ld.param.b32 	%r160, [retval0];
	} // callseq 21
	add.s32 	%r162, %r150, 4;
	mul.wide.u32 	%rd83, %r162, 4;
	add.s64 	%rd84, %rd1, %rd83;
	ld.global.f32 	%f40, [%rd84];
	cvt.f64.f32 	%fd22, %f40;
	st.local.f64 	[%rd5], %fd22;
	{ // callseq 22, 0
	.param .b64 param0;
	st.param.b64 	[param0], %rd75;
	.param .b64 param1;
	st.param.b64 	[param1], %rd76;
	.param .b32 retval0;
	call.uni (retval0), 
	vprintf, 
	(
	param0, 
	param1
	);
	ld.param.b32 	%r163, [retval0];
	} // callseq 22
	add.s32 	%r165, %r150, 5;
	mul.wide.u32 	%rd85, %r165, 4;
	add.s64 	%rd86, %rd1, %rd85;
	ld.global.f32 	%f41, [%rd86];
	cvt.f64.f32 	%fd23, %f41;
	st.local.f64 	[%rd5], %fd23;
	{ // callseq 23, 0
	.param .b64 param0;
	st.param.b64 	[param0], %rd75;
	.param .b64 param1;
	st.param.b64 	[param1], %rd76;
	.param .b32 retval0;
	call.uni (retval0), 
	vprintf, 
	(
	param0, 
	param1
	);
	ld.param.b32 	%r166, [retval0];
	} // callseq 23
	add.s32 	%r168, %r150, 6;
	mul.wide.u32 	%rd87, %r168, 4;
	add.s64 	%rd88, %rd1, %rd87;
	ld.global.f32 	%f42, [%rd88];
	cvt.f64.f32 	%fd24, %f42;
	st.local.f64 	[%rd5], %fd24;
	{ // callseq 24, 0
	.param .b64 param0;
	st.param.b64 	[param0], %rd75;
	.param .b64 param1;
	st.param.b64 	[param1], %rd76;
	.param .b32 retval0;
	call.uni (retval0), 
	vprintf, 
	(
	param0, 
	param1
	);
	ld.param.b32 	%r169, [retval0];
	} // callseq 24
	add.s32 	%r171, %r150, 7;
	mul.wide.u32 	%rd89, %r171, 4;
	add.s64 	%rd90, %rd1, %rd89;
	ld.global.f32 	%f43, [%rd90];
	cvt.f64.f32 	%fd25, %f43;
	st.local.f64 	[%rd5], %fd25;
	{ // callseq 25, 0
	.param .b64 param0;
	st.param.b64 	[param0], %rd75;
	.param .b64 param1;
	st.param.b64 	[param1], %rd76;
	.param .b32 retval0;
	call.uni (retval0), 
	vprintf, 
	(
	param0, 
	param1
	);
	ld.param.b32 	%r172, [retval0];
	} // callseq 25
	add.s32 	%r448, %r448, 8;
$L__BB0_22:
	setp.eq.s32 	%p18, %r7, 0;
	@%p18 bra 	$L__BB0_29;
	setp.lt.u32 	%p19, %r8, 3;
	@%p19 bra 	$L__BB0_25;
	add.s32 	%r174, %r448, %r26;
	mul.wide.u32 	%rd91, %r174, 4;
	add.s64 	%rd92, %rd1, %rd91;
	ld.global.f32 	%f44, [%rd92];
	cvt.f64.f32 	%fd26, %f44;
	st.local.f64 	[%rd5], %fd26;
	mov.u64 	%rd93, $str$2;
	cvta.global.u64 	%rd94, %rd93;
	add.u64 	%rd95, %SP, 0;
	{ // callseq 26, 0
	.param .b64 param0;
	st.param.b64 	[param0], %rd94;
	.param .b64 param1;
	st.param.b64 	[param1], %rd95;
	.param .b32 retval0;
	call.uni (retval0), 
	vprintf, 
	(
	param0, 
	param1
	);
	ld.param.b32 	%r175, [retval0];
	} // callseq 26
	add.s32 	%r177, %r174, 1;
	mul.wide.u32 	%rd96, %r177, 4;
	add.s64 	%rd97, %rd1, %rd96;
	ld.global.f32 	%f45, [%rd97];
	cvt.f64.f32 	%fd27, %f45;
	st.local.f64 	[%rd5], %fd27;
	{ // callseq 27, 0
	.param .b64 param0;
	st.param.b64 	[param0], %rd94;
	.param .b64 param1;
	st.param.b64 	[param1], %rd95;
	.param .b32 retval0;
	call.uni (retval0), 
	vprintf, 
	(
	param0, 
	param1
	);
	ld.param.b32 	%r178, [retval0];
	} // callseq 27
	add.s32 	%r180, %r174, 2;
	mul.wide.u32 	%rd98, %r180, 4;
	add.s64 	%rd99, %rd1, %rd98;
	ld.global.f32 	%f46, [%rd99];
	cvt.f64.f32 	%fd28, %f46;
	st.local.f64 	[%rd5], %fd28;
	{ // callseq 28, 0
	.param .b64 param0;
	st.param.b64 	[param0], %rd94;
	.param .b64 param1;
	st.param.b64 	[param1], %rd95;
	.param .b32 retval0;
	call.uni (retval0), 
	vprintf, 
	(
	param0, 
	param1
	);
	ld.param.b32 	%r181, [retval0];
	} // callseq 28
	add.s32 	%r183, %r174, 3;
	mul.wide.u32 	%rd100, %r183, 4;
	add.s64 	%rd101, %rd1, %rd100;
	ld.global.f32 	%f47, [%rd101];
	cvt.f64.f32 	%fd29, %f47;
	st.local.f64 	[%rd5], %fd29;
	{ // callseq 29, 0
	.param .b64 param0;
	st.param.b64 	[param0], %rd94;
	.param .b64 param1;
	st.param.b64 	[param1], %rd95;
	.param .b32 retval0;
	call.uni (retval0), 
	vprintf, 
	(
	param0, 
	param1
	);
	ld.param.b32 	%r184, [retval0];
	} // callseq 29
	add.s32 	%r448, %r448, 4;
$L__BB0_25:
	setp.eq.s32 	%p20, %r11, 0;
	@%p20 bra 	$L__BB0_29;
	setp.eq.s32 	%p21, %r11, 1;
	add.s32 	%r34, %r448, %r26;
	mul.wide.u32 	%rd102, %r34, 4;
	add.s64 	%rd103, %rd1, %rd102;
	ld.global.f32 	%f48, [%rd103];
	cvt.f64.f32 	%fd30, %f48;
	st.local.f64 	[%rd5], %fd30;
	mov.u64 	%rd104, $str$2;
	cvta.global.u64 	%rd105, %rd104;
	add.u64 	%rd106, %SP, 0;
	{ // callseq 30, 0
	.param .b64 param0;
	st.param.b64 	[param0], %rd105;
	.param .b64 param1;
	st.param.b64 	[param1], %rd106;
	.param .b32 retval0;
	call.uni (retval0), 
	vprintf, 
	(
	param0, 
	param1
	);
	ld.param.b32 	%r186, [retval0];
	} // callseq 30
	@%p21 bra 	$L__BB0_29;
	setp.eq.s32 	%p22, %r11, 2;
	add.s32 	%r188, %r34, 1;
	mul.wide.u32 	%rd107, %r188, 4;
	add.s64 	%rd108, %rd1, %rd107;
	ld.global.f32 	%f49, [%rd108];
	cvt.f64.f32 	%fd31, %f49;
	st.local.f64 	[%rd5], %fd31;
	cvta.global.u64 	%rd110, %rd104;
	{ // callseq 31, 0
	.param .b64 param0;
	st.param.b64 	[param0], %rd110;
	.param .b64 param1;
	st.param.b64 	[param1], %rd106;
	.param .b32 retval0;
	call.uni (retval0), 
	vprintf, 
	(
	param0, 
	param1
	);
	ld.param.b32 	%r189, [retval0];
	} // callseq 31
	@%p22 bra 	$L__BB0_29;
	add.s32 	%r191, %r34, 2;
	mul.wide.u32 	%rd112, %r191, 4;
	add.s64 	%rd113, %rd1, %rd112;
	ld.global.f32 	%f50, [%rd113];
	cvt.f64.f32 	%fd32, %f50;
	st.local.f64 	[%rd5], %fd32;
	cvta.global.u64 	%rd115, %rd104;
	{ // callseq 32, 0
	.param .b64 param0;
	st.param.b64 	[param0], %rd115;
	.param .b64 param1;
	st.param.b64 	[param1], %rd106;
	.param .b32 retval0;
	call.uni (retval0), 
	vprintf, 
	(
	param0, 
	param1
	);
	ld.param.b32 	%r192, [retval0];
	} // callseq 32
$L__BB0_29:
	mov.u64 	%rd117, $str$3;
	cvta.global.u64 	%rd118, %rd117;
	{ // callseq 33, 0
	.param .b64 param0;
	st.param.b64 	[param0], %rd118;
	.param .b64 param1;
	st.param.b64 	[param1], 0;
	.param .b32 retval0;
	call.uni (retval0), 
	vprintf, 
	(
	param0, 
	param1
	);
	ld.param.b32 	%r194, [retval0];
	} // callseq 33
	add.s32 	%r445, %r445, 1;
	setp.ne.s32 	%p23, %r445, %r83;
	@%p23 bra 	$L__BB0_16;
	mov.u64 	%rd119, $str$4;
	cvta.global.u64 	%rd120, %rd119;
	{ // callseq 34, 0
	.param .b64 param0;
	st.param.b64 	[param0], %rd120;
	.param .b64 param1;
	st.param.b64 	[param1], 0;
	.param .b32 retval0;
	call.uni (retval0), 
	vprintf, 
	(
	param0, 
	param1
	);
	ld.param.b32 	%r196, [retval0];
	} // callseq 34
$L__BB0_31:
	bar.sync 	0;
	ld.shared.u32 	%r36, [_ZZ25gaussianEliminationKernelPfjS_S_PbE8swapWith];
	setp.ge.u32 	%p24, %r36, %r83;
	@%p24 bra 	$L__BB0_86;
	setp.eq.s32 	%p25, %r36, %r441;
	mul.wide.u32 	%rd121, %r441, 4;
	add.s64 	%rd9, %rd2, %rd121;
	@%p25 bra 	$L__BB0_53;
	setp.ne.s32 	%p26, %r1, 0;
	mad.lo.s32 	%r198, %r441, %r83, %r1;
	mul.wide.u32 	%rd122, %r198, 4;
	add.s64 	%rd123, %rd1, %rd122;
	ld.global.f32 	%f51, [%rd123];
	mad.lo.s32 	%r199, %r36, %r83, %r1;
	mul.wide.u32 	%rd124, %r199, 4;
	add.s64 	%rd125, %rd1, %rd124;
	ld.global.f32 	%f52, [%rd125];
	st.global.f32 	[%rd123], %f52;
	st.global.f32 	[%rd125], %f51;
	@%p26 bra 	$L__BB0_35;
	ld.global.f32 	%f53, [%rd9];
	mul.wide.s32 	%rd126, %r36, 4;
	add.s64 	%rd127, %rd2, %rd126;
	ld.global.f32 	%f54, [%rd127];
	st.global.f32 	[%rd9], %f54;
	st.global.f32 	[%rd127], %f53;
$L__BB0_35:
	setp.ne.s32 	%p27, %r1, 0;
	bar.sync 	0;
	@%p27 bra 	$L__BB0_52;
	mov.u64 	%rd128, $str;
	cvta.global.u64 	%rd129, %rd128;
	{ // callseq 35, 0
	.param .b64 param0;
	st.param.b64 	[param0], %rd129;
	.param .b64 param1;
	st.param.b64 	[param1], 0;
	.param .b32 retval0;
	call.uni (retval0), 
	vprintf, 
	(
	param0, 
	param1
	);
	ld.param.b32 	%r201, [retval0];
	} // callseq 35
	mov.b32 	%r450, 0;
$L__BB0_37:
	setp.lt.u32 	%p28, %r4, 15;
	mov.u64 	%rd130, $str$1;
	cvta.global.u64 	%rd131, %rd130;
	{ // callseq 36, 0
	.param .b64 param0;
	st.param.b64 	[param0], %rd131;
	.param .b64 param1;
	st.param.b64 	[param1], 0;
	.param .b32 retval0;
	call.uni (retval0), 
	vprintf, 
	(
	param0, 
	param1
	);
	ld.param.b32 	%r204, [retval0];
	} // callseq 36
	mul.lo.s32 	%r38, %r450, %r83;
	mov.b32 	%r453, 0;
	@%p28 bra 	$L__BB0_40;
	mov.b32 	%r451, 0;
$L__BB0_39:
	.pragma "nounroll";
	add.s32 	%r207, %r451, %r38;
	mul.wide.u32 	%rd132, %r207, 4;
	add.s64 	%rd133, %rd1, %rd132;
	ld.global.f32 	%f55, [%rd133];
	cvt.f64.f32 	%fd33, %f55;
	st.local.f64 	[%rd4], %fd33;
	mov.u64 	%rd134, $str$2;
	cvta.global.u64 	%rd135, %rd134;
	add.u64 	%rd136, %SP, 0;
	{ // callseq 37, 0
	.param .b64 param0;
	st.param.b64 	[param0], %rd135;
	.param .b64 param1;
	st.param.b64 	[param1], %rd136;
	.param .b32 retval0;
	call.uni (retval0), 
	vprintf, 
	(
	param0, 
	param1
	);
	ld.param.b32 	%r208, [retval0];
	} // callseq 37
	add.s32 	%r210, %r207, 1;
	mul.wide.u32 	%rd137, %r210, 4;
	add.s64 	%rd138, %rd1, %rd137;
	ld.global.f32 	%f56, [%rd138];
	cvt.f64.f32 	%fd34, %f56;
	st.local.f64 	[%rd4], %fd34;
	{ // callseq 38, 0
	.param .b64 param0;
	st.param.b64 	[param0], %rd135;
	.param .b64 param1;
	st.param.b64 	[param1], %rd136;
	.param .b32 retval0;
	call.uni (retval0), 
	vprintf, 
	(
	param0, 
	param1
	);
	ld.param.b32 	%r211, [retval0];
	} // callseq 38
	add.s32 	%r213, %r207, 2;
	mul.wide.u32 	%rd139, %r213, 4;
	add.s64 	%rd140, %rd1, %rd139;
	ld.global.f32 	%f57, [%rd140];
	cvt.f64.f32 	%fd35, %f57;
	st.local.f64 	[%rd4], %fd35;
	{ // callseq 39, 0
	.param .b64 param0;
	st.param.b64 	[param0], %rd135;
	.param .b64 param1;
	st.param.b64 	[param1], %rd136;
	.param .b32 retval0;
	call.uni (retval0), 
	vprintf, 
	(
	param0, 
	param1
	);
	ld.param.b32 	%r214, [retval0];
	} // callseq 39
	add.s32 	%r216, %r207, 3;
	mul.wide.u32 	%rd141, %r216, 4;
	add.s64 	%rd142, %rd1, %rd141;
	ld.global.f32 	%f58, [%rd142];
	cvt.f64.f32 	%fd36, %f58;
	st.local.f64 	[%rd4], %fd36;
	{ // callseq 40, 0
	.param .b64 param0;
	st.param.b64 	[param0], %rd135;
	.param .b64 param1;
	st.param.b64 	[param1], %rd136;
	.param .b32 retval0;
	call.uni (retval0), 
	vprintf, 
	(
	param0, 
	param1
	);
	ld.param.b32 	%r217, [retval0];
	} // callseq 40
	add.s32 	%r219, %r207, 4;
	mul.wide.u32 	%rd143, %r219, 4;
	add.s64 	%rd144, %rd1, %rd143;
	ld.global.f32 	%f59, [%rd144];
	cvt.f64.f32 	%fd37, %f59;
	st.local.f64 	[%rd4], %fd37;
	{ // callseq 41, 0
	.param .b64 param0;
	st.param.b64 	[param0], %rd135;
	.param .b64 param1;
	st.param.b64 	[param1], %rd136;
	.param .b32 retval0;
	call.uni (retval0), 
	vprintf, 
	(
	param0, 
	param1
	);
	ld.param.b32 	%r220, [retval0];
	} // callseq 41
	add.s32 	%r222, %r207, 5;
	mul.wide.u32 	%rd145, %r222, 4;
	add.s64 	%rd146, %rd1, %rd145;
	ld.global.f32 	%f60, [%rd146];
	cvt.f64.f32 	%fd38, %f60;
	st.local.f64 	[%rd4], %fd38;
	{ // callseq 42, 0
	.param .b64 param0;
	st.param.b64 	[param0], %rd135;
	.param .b64 param1;
	st.param.b64 	[param1], %rd136;
	.param .b32 retval0;
	call.uni (retval0), 
	vprintf, 
	(
	param0, 
	param1
	);
	ld.param.b32 	%r223, [retval0];
	} // callseq 42
	add.s32 	%r225, %r207, 6;
	mul.wide.u32 	%rd147, %r225, 4;
	add.s64 	%rd148, %rd1, %rd147;
	ld.global.f32 	%f61, [%rd148];
	cvt.f64.f32 	%fd39, %f61;
	st.local.f64 	[%rd4], %fd39;
	{ // callseq 43, 0
	.param .b64 param0;
	st.param.b64 	[param0], %rd135;
	.param .b64 param1;
	st.param.b64 	[param1], %rd136;
	.param .b32 retval0;
	call.uni (retval0), 
	vprintf, 
	(
	param0, 
	param1
	);
	ld.param.b32 	%r226, [retval0];
	} // callseq 43
	add.s32 	%r228, %r207, 7;
	mul.wide.u32 	%rd149, %r228, 4;
	add.s64 	%rd150, %rd1, %rd149;
	ld.global.f32 	%f62, [%rd150];
	cvt.f64.f32 	%fd40, %f62;
	st.local.f64 	[%rd4], %fd40;
	{ // callseq 44, 0
	.param .b64 param0;
	st.param.b64 	[param0], %rd135;
	.param .b64 param1;
	st.param.b64 	[param1], %rd136;
	.param .b32 retval0;
	call.uni (retval0), 
	vprintf, 
	(
	param0, 
	param1
	);
	ld.param.b32 	%r229, [retval0];
	} // callseq 44
	add.s32 	%r231, %r207, 8;
	mul.wide.u32 	%rd151, %r231, 4;
	add.s64 	%rd152, %rd1, %rd151;
	ld.global.f32 	%f63, [%rd152];
	cvt.f64.f32 	%fd41, %f63;
	st.local.f64 	[%rd4], %fd41;
	{ // callseq 45, 0
	.param .b64 param0;
	st.param.b64 	[param0], %rd135;
	.param .b64 param1;
	st.param.b64 	[param1], %rd136;
	.param .b32 retval0;
	call.uni (retval0), 
	vprintf, 
	(
	param0, 
	param1
	);
	ld.param.b32 	%r232, [retval0];
	} // callseq 45
	add.s32 	%r234, %r207, 9;
	mul.wide.u32 	%rd153, %r234, 4;
	add.s64 	%rd154, %rd1, %rd153;
	ld.global.f32 	%f64, [%rd154];
	cvt.f64.f32 	%fd42, %f64;
	st.local.f64 	[%rd4], %fd42;
	{ // callseq 46, 0
	.param .b64 param0;
	st.param.b64 	[param0], %rd135;
	.param .b64 param1;
	st.param.b64 	[param1], %rd136;
	.param .b32 retval0;
	call.uni (retval0), 
	vprintf, 
	(
	param0, 
	param1
	);
	ld.param.b32 	%r235, [retval0];
	} // callseq 46
	add.s32 	%r237, %r207, 10;
	mul.wide.u32 	%rd155, %r237, 4;
	add.s64 	%rd156, %rd1, %rd155;
	ld.global.f32 	%f65, [%rd156];
	cvt.f64.f32 	%fd43, %f65;
	st.local.f64 	[%rd4], %fd43;
	{ // callseq 47, 0
	.param .b64 param0;
	st.param.b64 	[param0], %rd135;
	.param .b64 param1;
	st.param.b64 	[param1], %rd136;
	.param .b32 retval0;
	call.uni (retval0), 
	vprintf, 
	(
	param0, 
	param1
	);
	ld.param.b32 	%r238, [retval0];
	} // callseq 47
	add.s32 	%r240, %r207, 11;
	mul.wide.u32 	%rd157, %r240, 4;
	add.s64 	%rd158, %rd1, %rd157;
	ld.global.f32 	%f66, [%rd158];
	cvt.f64.f32 	%fd44, %f66;
	st.local.f64 	[%rd4], %fd44;
	{ // callseq 48, 0
	.param .b64 param0;
	st.param.b64 	[param0], %rd135;
	.param .b64 param1;
	st.param.b64 	[param1], %rd136;
	.param .b32 retval0;
	call.uni (retval0), 
	vprintf, 
	(
	param0, 
	param1
	);
	ld.param.b32 	%r241, [retval0];
	} // callseq 48
	add.s32 	%r243, %r207, 12;
	mul.wide.u32 	%rd159, %r243, 4;
	add.s64 	%rd160, %rd1, %rd159;
	ld.global.f32 	%f67, [%rd160];
	cvt.f64.f32 	%fd45, %f67;
	st.local.f64 	[%rd4], %fd45;
	{ // callseq 49, 0
	.param .b64 param0;
	st.param.b64 	[param0], %rd135;
	.param .b64 param1;
	st.param.b64 	[param1], %rd136;
	.param .b32 retval0;
	call.uni (retval0), 
	vprintf, 
	(
	param0, 
	param1
	);
	ld.param.b32 	%r244, [retval0];
	} // callseq 49
	add.s32 	%r246, %r207, 13;
	mul.wide.u32 	%rd161, %r246, 4;
	add.s64 	%rd162, %rd1, %rd161;
	ld.global.f32 	%f68, [%rd162];
	cvt.f64.f32 	%fd46, %f68;
	st.local.f64 	[%rd4], %fd46;
	{ // callseq 50, 0
	.param .b64 param0;
	st.param.b64 	[param0], %rd135;
	.param .b64 param1;
	st.param.b64 	[param1], %rd136;
	.param .b32 retval0;
	call.uni (retval0), 
	vprintf, 
	(
	param0, 
	param1
	);
	ld.param.b32 	%r247, [retval0];
	} // callseq 50
	add.s32 	%r249, %r207, 14;
	mul.wide.u32 	%rd163, %r249, 4;
	add.s64 	%rd164, %rd1, %rd163;
	ld.global.f32 	%f69, [%rd164];
	cvt.f64.f32 	%fd47, %f69;
	st.local.f64 	[%rd4], %fd47;
	{ // callseq 51, 0
	.param .b64 param0;
	st.param.b64 	[param0], %rd135;
	.param .b64 param1;
	st.param.b64 	[param1], %rd136;
	.param .b32 retval0;
	call.uni (retval0), 
	vprintf, 
	(
	param0, 
	param1
	);
	ld.param.b32 	%r250, [retval0];
	} // callseq 51
	add.s32 	%r252, %r207, 15;
	mul.wide.u32 	%rd165, %r252, 4;
	add.s64 	%rd166, %rd1, %rd165;
	ld.global.f32 	%f70, [%rd166];
	cvt.f64.f32 	%fd48, %f70;
	st.local.f64 	[%rd4], %fd48;
	{ // callseq 52, 0
	.param .b64 param0;
	st.param.b64 	[param0], %rd135;
	.param .b64 param1;
	st.param.b64 	[param1], %rd136;
	.param .b32 retval0;
	call.uni (retval0), 
	vprintf, 
	(
	param0, 
	param1
	);
	ld.param.b32 	%r253, [retval0];
	} // callseq 52
	add.s32 	%r451, %r451, 16;
	setp.ne.s32 	%p29, %r451, %r10;
	mov.u32 	%r453, %r10;
	@%p29 bra 	$L__BB0_39;
$L__BB0_40:
	setp.eq.s32 	%p30, %r5, 0;
	@%p30 bra 	$L__BB0_50;
	setp.lt.u32 	%p31, %r6, 7;
	@%p31 bra 	$L__BB0_43;
	add.s32 	%r255, %r453, %r38;
	mul.wide.u32 	%rd167, %r255, 4;
	add.s64 	%rd168, %rd1, %rd167;
	ld.global.f32 	%f71, [%rd168];
	cvt.f64.f32 	%fd49, %f71;
	st.local.f64 	[%rd4], %fd49;
	mov.u64 	%rd169, $str$2;
	cvta.global.u64 	%rd170, %rd169;
	add.u64 	%rd171, %SP, 0;
	{ // callseq 53, 0
	.param .b64 param0;
	st.param.b64 	[param0], %rd170;
	.param .b64 param1;
	st.param.b64 	[param1], %rd171;
	.param .b32 retval0;
	call.uni (retval0), 
	vprintf, 
	(
	param0, 
	param1
	);
	ld.param.b32 	%r256, [retval0];
	} // callseq 53
	add.s32 	%r258, %r255, 1;
	mul.wide.u32 	%rd172, %r258, 4;
	add.s64 	%rd173, %rd1, %rd172;
	ld.global.f32 	%f72, [%rd173];
	cvt.f64.f32 	%fd50, %f72;
	st.local.f64 	[%rd4], %fd50;
	{ // callseq 54, 0
	.param .b64 param0;
	st.param.b64 	[param0], %rd170;
	.param .b64 param1;
	st.param.b64 	[param1], %rd171;
	.param .b32 retval0;
	call.uni (retval0), 
	vprintf, 
	(
	param0, 
	param1
	);
	ld.param.b32 	%r259, [retval0];
	} // callseq 54
	add.s32 	%r261, %r255, 2;
	mul.wide.u32 	%rd174, %r261, 4;
	add.s64 	%rd175, %rd1, %rd174;
	ld.global.f32 	%f73, [%rd175];
	cvt.f64.f32 	%fd51, %f73;
	st.local.f64 	[%rd4], %fd51;
	{ // callseq 55, 0
	.param .b64 param0;
	st.param.b64 	[param0], %rd170;
	.param .b64 param1;
	st.param.b64 	[param1], %rd171;
	.param .b32 retval0;
	call.uni (retval0), 
	vprintf, 
	(
	param0, 
	param1
	);
	ld.param.b32 	%r262, [retval0];
	} // callseq 55
	add.s32 	%r264, %r255, 3;
	mul.wide.u32 	%rd176, %r264, 4;
	add.s64 	%rd177, %rd1, %rd176;
	ld.global.f32 	%f74, [%rd177];
	cvt.f64.f32 	%fd52, %f74;
	st.local.f64 	[%rd4], %fd52;
	{ // callseq 56, 0
	.param .b64 param0;
	st.param.b64 	[param0], %rd170;
	.param .b64 param1;
	st.param.b64 	[param1], %rd171;
	.param .b32 retval0;
	call.uni (retval0), 
	vprintf, 
	(
	param0, 
	param1
	);
	ld.param.b32 	%r265, [retval0];
	} // callseq 56
	add.s32 	%r267, %r255, 4;
	mul.wide.u32 	%rd178, %r267, 4;
	add.s64 	%rd179, %rd1, %rd178;
	ld.global.f32 	%f75, [%rd179];
	cvt.f64.f32 	%fd53, %f75;
	st.local.f64 	[%rd4], %fd53;
	{ // callseq 57, 0
	.param .b64 param0;
	st.param.b64 	[param0], %rd170;
	.param .b64 param1;
	st.param.b64 	[param1], %rd171;
	.param .b32 retval0;
	call.uni (retval0), 
	vprintf, 
	(
	param0, 
	param1
	);
	ld.param.b32 	%r268, [retval0];
	} // callseq 57
	add.s32 	%r270, %r255, 5;
	mul.wide.u32 	%rd180, %r270, 4;
	add.s64 	%rd181, %rd1, %rd180;
	ld.global.f32 	%f76, [%rd181];
	cvt.f64.f32 	%fd54, %f76;
	st.local.f64 	[%rd4], %fd54;
	{ // callseq 58, 0
	.param .b64 param0;
	st.param.b64 	[param0], %rd170;
	.param .b64 param1;
	st.param.b64 	[param1], %rd171;
	.param .b32 retval0;
	call.uni (retval0), 
	vprintf, 
	(
	param0, 
	param1
	);
	ld.param.b32 	%r271, [retval0];
	} // callseq 58
	add.s32 	%r273, %r255, 6;
	mul.wide.u32 	%rd182, %r273, 4;
	add.s64 	%rd183, %rd1, %rd182;
	ld.global.f32 	%f77, [%rd183];
	cvt.f64.f32 	%fd55, %f77;
	st.local.f64 	[%rd4], %fd55;
	{ // callseq 59, 0
	.param .b64 param0;
	st.param.b64 	[param0], %rd170;
	.param .b64 param1;
	st.param.b64 	[param1], %rd171;
	.param .b32 retval0;
	call.uni (retval0), 
	vprintf, 
	(
	param0, 
	param1
	);
	ld.param.b32 	%r274, [retval0];
	} // callseq 59
	add.s32 	%r276, %r255, 7;
	mul.wide.u32 	%rd184, %r276, 4;
	add.s64 	%rd185, %rd1, %rd184;
	ld.global.f32 	%f78, [%rd185];
	cvt.f64.f32 	%fd56, %f78;
	st.local.f64 	[%rd4], %fd56;
	{ // callseq 60, 0
	.param .b64 param0;
	st.param.b64 	[param0], %rd170;
	.param .b64 param1;
	st.param.b64 	[param1], %rd171;
	.param .b32 retval0;
	call.uni (retval0), 
	vprintf, 
	(
	param0, 
	param1
	);
	ld.param.b32 	%r277, [retval0];
	} // callseq 60
	add.s32 	%r453, %r453, 8;
$L__BB0_43:
	setp.eq.s32 	%p32, %r7, 0;
	@%p32 bra 	$L__BB0_50;
	setp.lt.u32 	%p33, %r8, 3;
	@%p33 bra 	$L__BB0_46;
	add.s32 	%r279, %r453, %r38;
	mul.wide.u32 	%rd186, %r279, 4;
	add.s64 	%rd187, %rd1, %rd186;
	ld.global.f32 	%f79, [%rd187];
	cvt.f64.f32 	%fd57, %f79;
	st.local.f64 	[%rd4], %fd57;
	mov.u64 	%rd188, $str$2;
	cvta.global.u64 	%rd189, %rd188;
	add.u64 	%rd190, %SP, 0;
	{ // callseq 61, 0
	.param .b64 param0;
	st.param.b64 	[param0], %rd189;
	.param .b64 param1;
	st.param.b64 	[param1], %rd190;
	.param .b32 retval0;
	call.uni (retval0), 
	vprintf, 
	(
	param0, 
	param1
	);
	ld.param.b32 	%r280, [retval0];
	} // callseq 61
	add.s32 	%r282, %r279, 1;
	mul.wide.u32 	%rd191, %r282, 4;
	add.s64 	%rd192, %rd1, %rd191;
	ld.global.f32 	%f80, [%rd192];
	cvt.f64.f32 	%fd58, %f80;
	st.local.f64 	[%rd4], %fd58;
	{ // callseq 62, 0
	.param .b64 param0;
	st.param.b64 	[param0], %rd189;
	.param .b64 param1;
	st.param.b64 	[param1], %rd190;
	.param .b32 retval0;
	call.uni (retval0), 
	vprintf, 
	(
	param0, 
	param1
	);
	ld.param.b32 	%r283, [retval0];
	} // callseq 62
	add.s32 	%r285, %r279, 2;
	mul.wide.u32 	%rd193, %r285, 4;
	add.s64 	%rd194, %rd1, %rd193;
	ld.global.f32 	%f81, [%rd194];
	cvt.f64.f32 	%fd59, %f81;
	st.local.f64 	[%rd4], %fd59;
	{ // callseq 63, 0
	.param .b64 param0;
	st.param.b64 	[param0], %rd189;
	.param .b64 param1;
	st.param.b64 	[param1], %rd190;
	.param .b32 retval0;
	call.uni (retval0), 
	vprintf, 
	(
	param0, 
	param1
	);
	ld.param.b32 	%r286, [retval0];
	} // callseq 63
	add.s32 	%r288, %r279, 3;
	mul.wide.u32 	%rd195, %r288, 4;
	add.s64 	%rd196, %rd1, %rd195;
	ld.global.f32 	%f82, [%rd196];
	cvt.f64.f32 	%fd60, %f82;
	st.local.f64 	[%rd4], %fd60;
	{ // callseq 64, 0
	.param .b64 param0;
	st.param.b64 	[param0], %rd189;
	.param .b64 param1;
	st.param.b64 	[param1], %rd190;
	.param .b32 retval0;
	call.uni (retval0), 
	vprintf, 
	(
	param0, 
	param1
	);
	ld.param.b32 	%r289, [retval0];
	} // callseq 64
	add.s32 	%r453, %r453, 4;
$L__BB0_46:
	setp.eq.s32 	%p34, %r11, 0;
	@%p34 bra 	$L__BB0_50;
	setp.eq.s32 	%p35, %r11, 1;
	add.s32 	%r46, %r453, %r38;
	mul.wide.u32 	%rd197, %r46, 4;
	add.s64 	%rd198, %rd1, %rd197;
	ld.global.f32 	%f83, [%rd198];
	cvt.f64.f32 	%fd61, %f83;
	st.local.f64 	[%rd4], %fd61;
	mov.u64 	%rd199, $str$2;
	cvta.global.u64 	%rd200, %rd199;
	add.u64 	%rd201, %SP, 0;
	{ // callseq 65, 0
	.param .b64 param0;
	st.param.b64 	[param0], %rd200;
	.param .b64 param1;
	st.param.b64 	[param1], %rd201;
	.param .b32 retval0;
	call.uni (retval0), 
	vprintf, 
	(
	param0, 
	param1
	);
	ld.param.b32 	%r291, [retval0];
	} // callseq 65
	@%p35 bra 	$L__BB0_50;
	setp.eq.s32 	%p36, %r11, 2;
	add.s32 	%r293, %r46, 1;
	mul.wide.u32 	%rd202, %r293, 4;
	add.s64 	%rd203, %rd1, %rd202;
	ld.global.f32 	%f84, [%rd203];
	cvt.f64.f32 	%fd62, %f84;
	st.local.f64 	[%rd4], %fd62;
	cvta.global.u64 	%rd205, %rd199;
	{ // callseq 66, 0
	.param .b64 param0;
	st.param.b64 	[param0], %rd205;
	.param .b64 param1;
	st.param.b64 	[param1], %rd201;
	.param .b32 retval0;
	call.uni (retval0), 
	vprintf, 
	(
	param0, 
	param1
	);
	ld.param.b32 	%r294, [retval0];
	} // callseq 66
	@%p36 bra 	$L__BB0_50;
	add.s32 	%r296, %r46, 2;
	mul.wide.u32 	%rd207, %r296, 4;
	add.s64 	%rd208, %rd1, %rd207;
	ld.global.f32 	%f85, [%rd208];
	cvt.f64.f32 	%fd63, %f85;
	st.local.f64 	[%rd4], %fd63;
	cvta.global.u64 	%rd210, %rd199;
	{ // callseq 67, 0
	.param .b64 param0;
	st.param.b64 	[param0], %rd210;
	.param .b64 param1;
	st.param.b64 	[param1], %rd201;
	.param .b32 retval0;
	call.uni (retval0), 
	vprintf, 
	(
	param0, 
	param1
	);
	ld.param.b32 	%r297, [retval0];
	} // callseq 67
$L__BB0_50:
	mov.u64 	%rd212, $str$3;
	cvta.global.u64 	%rd213, %rd212;
	{ // callseq 68, 0
	.param .b64 param0;
	st.param.b64 	[param0], %rd213;
	.param .b64 param1;
	st.param.b64 	[param1], 0;
	.param .b32 retval0;
	call.uni (retval0), 
	vprintf, 
	(
	param0, 
	param1
	);
	ld.param.b32 	%r299, [retval0];
	} // callseq 68
	add.s32 	%r450, %r450, 1;
	setp.ne.s32 	%p37, %r450, %r83;
	@%p37 bra 	$L__BB0_37;
	mov.u64 	%rd214, $str$4;
	cvta.global.u64 	%rd215, %rd214;
	{ // callseq 69, 0
	.param .b64 param0;
	st.param.b64 	[param0], %rd215;
	.param .b64 param1;
	st.param.b64 	[param1], 0;
	.param .b32 retval0;
	call.uni (retval0), 
	vprintf, 
	(
	param0, 
	param1
	);
	ld.param.b32 	%r301, [retval0];
	} // callseq 69
$L__BB0_52:
	bar.sync 	0;
$L__BB0_53:
	setp.eq.s32 	%p38, %r2, %r441;
	@%p38 bra 	$L__BB0_66;
	add.s32 	%r303, %r441, %r3;
	mul.wide.u32 	%rd216, %r303, 4;
	add.s64 	%rd217, %rd1, %rd216;
	ld.global.f32 	%f2, [%rd217];
	mul.lo.s32 	%r48, %r441, %r83;
	sub.s32 	%r304, %r4, %r441;
	setp.lt.u32 	%p39, %r304, 7;
	mov.u32 	%r457, %r441;
	@%p39 bra 	$L__BB0_57;
	and.b32  	%r49, %r13, -8;
	mov.b32 	%r456, 0;
	mov.u32 	%r457, %r441;
$L__BB0_56:
	.pragma "nounroll";
	add.s32 	%r306, %r457, %r48;
	mul.wide.u32 	%rd218, %r306, 4;
	add.s64 	%rd219, %rd1, %rd218;
	ld.global.f32 	%f86, [%rd219];
	mul.f32 	%f87, %f2, %f86;
	add.s32 	%r307, %r457, %r3;
	mul.wide.u32 	%rd220, %r307, 4;
	add.s64 	%rd221, %rd1, %rd220;
	ld.global.f32 	%f88, [%rd221];
	sub.f32 	%f89, %f88, %f87;
	st.global.f32 	[%rd221], %f89;
	add.s32 	%r308, %r306, 1;
	mul.wide.u32 	%rd222, %r308, 4;
	add.s64 	%rd223, %rd1, %rd222;
	ld.global.f32 	%f90, [%rd223];
	mul.f32 	%f91, %f2, %f90;
	add.s32 	%r309, %r307, 1;
	mul.wide.u32 	%rd224, %r309, 4;
	add.s64 	%rd225, %rd1, %rd224;
	ld.global.f32 	%f92, [%rd225];
	sub.f32 	%f93, %f92, %f91;
	st.global.f32 	[%rd225], %f93;
	add.s32 	%r310, %r306, 2;
	mul.wide.u32 	%rd226, %r310, 4;
	add.s64 	%rd227, %rd1, %rd226;
	ld.global.f32 	%f94, [%rd227];
	mul.f32 	%f95, %f2, %f94;
	add.s32 	%r311, %r307, 2;
	mul.wide.u32 	%rd228, %r311, 4;
	add.s64 	%rd229, %rd1, %rd228;
	ld.global.f32 	%f96, [%rd229];
	sub.f32 	%f97, %f96, %f95;
	st.global.f32 	[%rd229], %f97;
	add.s32 	%r312, %r306, 3;
	mul.wide.u32 	%rd230, %r312, 4;
	add.s64 	%rd231, %rd1, %rd230;
	ld.global.f32 	%f98, [%rd231];
	mul.f32 	%f99, %f2, %f98;
	add.s32 	%r313, %r307, 3;
	mul.wide.u32 	%rd232, %r313, 4;
	add.s64 	%rd233, %rd1, %rd232;
	ld.global.f32 	%f100, [%rd233];
	sub.f32 	%f101, %f100, %f99;
	st.global.f32 	[%rd233], %f101;
	add.s32 	%r314, %r306, 4;
	mul.wide.u32 	%rd234, %r314, 4;
	add.s64 	%rd235, %rd1, %rd234;
	ld.global.f32 	%f102, [%rd235];
	mul.f32 	%f103, %f2, %f102;
	add.s32 	%r315, %r307, 4;
	mul.wide.u32 	%rd236, %r315, 4;
	add.s64 	%rd237, %rd1, %rd236;
	ld.global.f32 	%f104, [%rd237];
	sub.f32 	%f105, %f104, %f103;
	st.global.f32 	[%rd237], %f105;
	add.s32 	%r316, %r306, 5;
	mul.wide.u32 	%rd238, %r316, 4;
	add.s64 	%rd239, %rd1, %rd238;
	ld.global.f32 	%f106, [%rd239];
	mul.f32 	%f107, %f2, %f106;
	add.s32 	%r317, %r307, 5;
	mul.wide.u32 	%rd240, %r317, 4;
	add.s64 	%rd241, %rd1, %rd240;
	ld.global.f32 	%f108, [%rd241];
	sub.f32 	%f109, %f108, %f107;
	st.global.f32 	[%rd241], %f109;
	add.s32 	%r318, %r306, 6;
	mul.wide.u32 	%rd242, %r318, 4;
	add.s64 	%rd243, %rd1, %rd242;
	ld.global.f32 	%f110, [%rd243];
	mul.f32 	%f111, %f2, %f110;
	add.s32 	%r319, %r307, 6;
	mul.wide.u32 	%rd244, %r319, 4;
	add.s64 	%rd245, %rd1, %rd244;
	ld.global.f32 	%f112, [%rd245];
	sub.f32 	%f113, %f112, %f111;
	st.global.f32 	[%rd245], %f113;
	add.s32 	%r320, %r306, 7;
	mul.wide.u32 	%rd246, %r320, 4;
	add.s64 	%rd247, %rd1, %rd246;
	ld.global.f32 	%f114, [%rd247];
	mul.f32 	%f115, %f2, %f114;
	add.s32 	%r321, %r307, 7;
	mul.wide.u32 	%rd248, %r321, 4;
	add.s64 	%rd249, %rd1, %rd248;
	ld.global.f32 	%f116, [%rd249];
	sub.f32 	%f117, %f116, %f115;
	st.global.f32 	[%rd249], %f117;
	add.s32 	%r457, %r457, 8;
	add.s32 	%r456, %r456, 8;
	setp.ne.s32 	%p40, %r456, %r49;
	@%p40 bra 	$L__BB0_56;
$L__BB0_57:
	and.b32  	%r322, %r13, 7;
	setp.eq.s32 	%p41, %r322, 0;
	@%p41 bra 	$L__BB0_65;
	sub.s16 	%rs11, %rs1, %rs15;
	cvt.u32.u16 	%r323, %rs11;
	and.b32  	%r55, %r323, 7;
	add.s32 	%r324, %r55, -1;
	setp.lt.u32 	%p42, %r324, 3;
	@%p42 bra 	$L__BB0_60;
	add.s32 	%r325, %r457, %r48;
	mul.wide.u32 	%rd250, %r325, 4;
	add.s64 	%rd251, %rd1, %rd250;
	ld.global.f32 	%f118, [%rd251];
	mul.f32 	%f119, %f2, %f118;
	add.s32 	%r326, %r457, %r3;
	mul.wide.u32 	%rd252, %r326, 4;
	add.s64 	%rd253, %rd1, %rd252;
	ld.global.f32 	%f120, [%rd253];
	sub.f32 	%f121, %f120, %f119;
	st.global.f32 	[%rd253], %f121;
	add.s32 	%r327, %r325, 1;
	mul.wide.u32 	%rd254, %r327, 4;
	add.s64 	%rd255, %rd1, %rd254;
	ld.global.f32 	%f122, [%rd255];
	mul.f32 	%f123, %f2, %f122;
	add.s32 	%r328, %r326, 1;
	mul.wide.u32 	%rd256, %r328, 4;
	add.s64 	%rd257, %rd1, %rd256;
	ld.global.f32 	%f124, [%rd257];
	sub.f32 	%f125, %f124, %f123;
	st.global.f32 	[%rd257], %f125;
	add.s32 	%r329, %r325, 2;
	mul.wide.u32 	%rd258, %r329, 4;
	add.s64 	%rd259, %rd1, %rd258;
	ld.global.f32 	%f126, [%rd259];
	mul.f32 	%f127, %f2, %f126;
	add.s32 	%r330, %r326, 2;
	mul.wide.u32 	%rd260, %r330, 4;
	add.s64 	%rd261, %rd1, %rd260;
	ld.global.f32 	%f128, [%rd261];
	sub.f32 	%f129, %f128, %f127;
	st.global.f32 	[%rd261], %f129;
	add.s32 	%r331, %r325, 3;
	mul.wide.u32 	%rd262, %r331, 4;
	add.s64 	%rd263, %rd1, %rd262;
	ld.global.f32 	%f130, [%rd263];
	mul.f32 	%f131, %f2, %f130;
	add.s32 	%r332, %r326, 3;
	mul.wide.u32 	%rd264, %r332, 4;
	add.s64 	%rd265, %rd1, %rd264;
	ld.global.f32 	%f132, [%rd265];
	sub.f32 	%f133, %f132, %f131;
	st.global.f32 	[%rd265], %f133;
	add.s32 	%r457, %r457, 4;
$L__BB0_60:
	and.b32  	%r333, %r55, 3;
	setp.eq.s32 	%p43, %r333, 0;
	@%p43 bra 	$L__BB0_65;
	sub.s16 	%rs5, %rs1, %rs14;
	and.b16  	%rs12, %rs5, 3;
	setp.eq.s16 	%p44, %rs12, 1;
	@%p44 bra 	$L__BB0_63;
	add.s32 	%r334, %r457, %r48;
	mul.wide.u32 	%rd266, %r334, 4;
	add.s64 	%rd267, %rd1, %rd266;
	ld.global.f32 	%f134, [%rd267];
	mul.f32 	%f135, %f2, %f134;
	add.s32 	%r335, %r457, %r3;
	mul.wide.u32 	%rd268, %r335, 4;
	add.s64 	%rd269, %rd1, %rd268;
	ld.global.f32 	%f136, [%rd269];
	sub.f32 	%f137, %f136, %f135;
	st.global.f32 	[%rd269], %f137;
	add.s32 	%r336, %r334, 1;
	mul.wide.u32 	%rd270, %r336, 4;
	add.s64 	%rd271, %rd1, %rd270;
	ld.global.f32 	%f138, [%rd271];
	mul.f32 	%f139, %f2, %f138;
	add.s32 	%r337, %r335, 1;
	mul.wide.u32 	%rd272, %r337, 4;
	add.s64 	%rd273, %rd1, %rd272;
	ld.global.f32 	%f140, [%rd273];
	sub.f32 	%f141, %f140, %f139;
	st.global.f32 	[%rd273], %f141;
	add.s32 	%r457, %r457, 2;
$L__BB0_63:
	and.b16  	%rs13, %rs5, 1;
	setp.eq.b16 	%p45, %rs13, 1;
	not.pred 	%p46, %p45;
	@%p46 bra 	$L__BB0_65;
	add.s32 	%r338, %r457, %r48;
	mul.wide.u32 	%rd274, %r338, 4;
	add.s64 	%rd275, %rd1, %rd274;
	ld.global.f32 	%f142, [%rd275];
	mul.f32 	%f143, %f2, %f142;
	add.s32 	%r339, %r457, %r3;
	mul.wide.u32 	%rd276, %r339, 4;
	add.s64 	%rd277, %rd1, %rd276;
	ld.global.f32 	%f144, [%rd277];
	sub.f32 	%f145, %f144, %f143;
	st.global.f32 	[%rd277], %f145;
$L__BB0_65:
	ld.global.f32 	%f146, [%rd9];
	mul.f32 	%f147, %f2, %f146;
	ld.global.f32 	%f148, [%rd6];
	sub.f32 	%f149, %f148, %f147;
	st.global.f32 	[%rd6], %f149;
$L__BB0_66:
	bar.sync 	0;
	add.s32 	%r441, %r441, 1;
	setp.ne.s32 	%p47, %r441, %r83;
	add.s16 	%rs15, %rs15, 1;
	add.s16 	%rs14, %rs14, 1;
	@%p47 bra 	$L__BB0_2;
$L__BB0_67:
	setp.ne.s32 	%p48, %r1, 0;
	@%p48 bra 	$L__BB0_85;
	setp.eq.s32 	%p49, %r83, 0;
	mov.u64 	%rd278, $str;
	cvta.global.u64 	%rd279, %rd278;
	{ // callseq 70, 0
	.param .b64 param0;
	st.param.b64 	[param0], %rd279;
	.param .b64 param1;
	st.param.b64 	[param1], 0;
	.param .b32 retval0;
	call.uni (retval0), 
	vprintf, 
	(
	param0, 
	param1
	);
	ld.param.b32 	%r340, [retval0];
	} // callseq 70
	@%p49 bra 	$L__BB0_84;
	add.s32 	%r61, %r83, -1;
	and.b32  	%r62, %r83, 15;
	add.s32 	%r63, %r62, -1;
	and.b32  	%r64, %r83, 7;
	add.s32 	%r65, %r64, -1;
	and.b32  	%r66, %r83, -16;
	and.b32  	%r67, %r83, 3;
	neg.s32 	%r68, %r66;
	mov.b32 	%r460, 0;
	mov.u64 	%rd280, $str$1;
	mov.u64 	%rd362, $str$3;
	mov.u64 	%rd349, $str$2;
	add.u64 	%rd351, %SP, 0;
$L__BB0_70:
	setp.lt.u32 	%p50, %r61, 15;
	cvta.global.u64 	%rd281, %rd280;
	{ // callseq 71, 0
	.param .b64 param0;
	st.param.b64 	[param0], %rd281;
	.param .b64 param1;
	st.param.b64 	[param1], 0;
	.param .b32 retval0;
	call.uni (retval0), 
	vprintf, 
	(
	param0, 
	param1
	);
	ld.param.b32 	%r344, [retval0];
	} // callseq 71
	mul.lo.s32 	%r70, %r460, %r83;
	mov.b32 	%r464, 0;
	@%p50 bra 	$L__BB0_73;
	add.s32 	%r461, %r70, 7;
	mov.u32 	%r462, %r68;
$L__BB0_72:
	.pragma "nounroll";
	add.s32 	%r346, %r461, -7;
	mul.wide.u32 	%rd282, %r346, 4;
	add.s64 	%rd283, %rd1, %rd282;
	ld.global.f32 	%f150, [%rd283];
	cvt.f64.f32 	%fd64, %f150;
	st.local.f64 	[%rd3], %fd64;
	cvta.global.u64 	%rd285, %rd349;
	{ // callseq 72, 0
	.param .b64 param0;
	st.param.b64 	[param0], %rd285;
	.param .b64 param1;
	st.param.b64 	[param1], %rd351;
	.param .b32 retval0;
	call.uni (retval0), 
	vprintf, 
	(
	param0, 
	param1
	);
	ld.param.b32 	%r347, [retval0];
	} // callseq 72
	add.s32 	%r349, %r461, -6;
	mul.wide.u32 	%rd287, %r349, 4;
	add.s64 	%rd288, %rd1, %rd287;
	ld.global.f32 	%f151, [%rd288];
	cvt.f64.f32 	%fd65, %f151;
	st.local.f64 	[%rd3], %fd65;
	{ // callseq 73, 0
	.param .b64 param0;
	st.param.b64 	[param0], %rd285;
	.param .b64 param1;
	st.param.b64 	[param1], %rd351;
	.param .b32 retval0;
	call.uni (retval0), 
	vprintf, 
	(
	param0, 
	param1
	);
	ld.param.b32 	%r350, [retval0];
	} // callseq 73
	add.s32 	%r352, %r461, -5;
	mul.wide.u32 	%rd289, %r352, 4;
	add.s64 	%rd290, %rd1, %rd289;
	ld.global.f32 	%f152, [%rd290];
	cvt.f64.f32 	%fd66, %f152;
	st.local.f64 	[%rd3], %fd66;
	{ // callseq 74, 0
	.param .b64 param0;
	st.param.b64 	[param0], %rd285;
	.param .b64 param1;
	st.param.b64 	[param1], %rd351;
	.param .b32 retval0;
	call.uni (retval0), 
	vprintf, 
	(
	param0, 
	param1
	);
	ld.param.b32 	%r353, [retval0];
	} // callseq 74
	add.s32 	%r355, %r461, -4;
	mul.wide.u32 	%rd291, %r355, 4;
	add.s64 	%rd292, %rd1, %rd291;
	ld.global.f32 	%f153, [%rd292];
	cvt.f64.f32 	%fd67, %f153;
	st.local.f64 	[%rd3], %fd67;
	{ // callseq 75, 0
	.param .b64 param0;
	st.param.b64 	[param0], %rd285;
	.param .b64 param1;
	st.param.b64 	[param1], %rd351;
	.param .b32 retval0;
	call.uni (retval0), 
	vprintf, 
	(
	param0, 
	param1
	);
	ld.param.b32 	%r356, [retval0];
	} // callseq 75
	add.s32 	%r358, %r461, -3;
	mul.wide.u32 	%rd293, %r358, 4;
	add.s64 	%rd294, %rd1, %rd293;
	ld.global.f32 	%f154, [%rd294];
	cvt.f64.f32 	%fd68, %f154;
	st.local.f64 	[%rd3], %fd68;
	{ // callseq 76, 0
	.param .b64 param0;
	st.param.b64 	[param0], %rd285;
	.param .b64 param1;
	st.param.b64 	[param1], %rd351;
	.param .b32 retval0;
	call.uni (retval0), 
	vprintf, 
	(
	param0, 
	param1
	);
	ld.param.b32 	%r359, [retval0];
	} // callseq 76
	add.s32 	%r361, %r461, -2;
	mul.wide.u32 	%rd295, %r361, 4;
	add.s64 	%rd296, %rd1, %rd295;
	ld.global.f32 	%f155, [%rd296];
	cvt.f64.f32 	%fd69, %f155;
	st.local.f64 	[%rd3], %fd69;
	{ // callseq 77, 0
	.param .b64 param0;
	st.param.b64 	[param0], %rd285;
	.param .b64 param1;
	st.param.b64 	[param1], %rd351;
	.param .b32 retval0;
	call.uni (retval0), 
	vprintf, 
	(
	param0, 
	param1
	);
	ld.param.b32 	%r362, [retval0];
	} // callseq 77
	add.s32 	%r364, %r461, -1;
	mul.wide.u32 	%rd297, %r364, 4;
	add.s64 	%rd298, %rd1, %rd297;
	ld.global.f32 	%f156, [%rd298];
	cvt.f64.f32 	%fd70, %f156;
	st.local.f64 	[%rd3], %fd70;
	{ // callseq 78, 0
	.param .b64 param0;
	st.param.b64 	[param0], %rd285;
	.param .b64 param1;
	st.param.b64 	[param1], %rd351;
	.param .b32 retval0;
	call.uni (retval0), 
	vprintf, 
	(
	param0, 
	param1
	);
	ld.param.b32 	%r365, [retval0];
	} // callseq 78
	add.s32 	%r367, %r461, 8;
	mul.wide.u32 	%rd299, %r461, 4;
	add.s64 	%rd300, %rd1, %rd299;
	ld.global.f32 	%f157, [%rd300];
	cvt.f64.f32 	%fd71, %f157;
	st.local.f64 	[%rd3], %fd71;
	{ // callseq 79, 0
	.param .b64 param0;
	st.param.b64 	[param0], %rd285;
	.param .b64 param1;
	st.param.b64 	[param1], %rd351;
	.param .b32 retval0;
	call.uni (retval0), 
	vprintf, 
	(
	param0, 
	param1
	);
	ld.param.b32 	%r368, [retval0];
	} // callseq 79
	add.s32 	%r370, %r461, 1;
	mul.wide.u32 	%rd301, %r370, 4;
	add.s64 	%rd302, %rd1, %rd301;
	ld.global.f32 	%f158, [%rd302];
	cvt.f64.f32 	%fd72, %f158;
	st.local.f64 	[%rd3], %fd72;
	{ // callseq 80, 0
	.param .b64 param0;
	st.param.b64 	[param0], %rd285;
	.param .b64 param1;
	st.param.b64 	[param1], %rd351;
	.param .b32 retval0;
	call.uni (retval0), 
	vprintf, 
	(
	param0, 
	param1
	);
	ld.param.b32 	%r371, [retval0];
	} // callseq 80
	add.s32 	%r373, %r461, 2;
	mul.wide.u32 	%rd303, %r373, 4;
	add.s64 	%rd304, %rd1, %rd303;
	ld.global.f32 	%f159, [%rd304];
	cvt.f64.f32 	%fd73, %f159;
	st.local.f64 	[%rd3], %fd73;
	{ // callseq 81, 0
	.param .b64 param0;
	st.param.b64 	[param0], %rd285;
	.param .b64 param1;
	st.param.b64 	[param1], %rd351;
	.param .b32 retval0;
	call.uni (retval0), 
	vprintf, 
	(
	param0, 
	param1
	);
	ld.param.b32 	%r374, [retval0];
	} // callseq 81
	add.s32 	%r376, %r461, 3;
	mul.wide.u32 	%rd305, %r376, 4;
	add.s64 	%rd306, %rd1, %rd305;
	ld.global.f32 	%f160, [%rd306];
	cvt.f64.f32 	%fd74, %f160;
	st.local.f64 	[%rd3], %fd74;
	{ // callseq 82, 0
	.param .b64 param0;
	st.param.b64 	[param0], %rd285;
	.param .b64 param1;
	st.param.b64 	[param1], %rd351;
	.param .b32 retval0;
	call.uni (retval0), 
	vprintf, 
	(
	param0, 
	param1
	);
	ld.param.b32 	%r377, [retval0];
	} // callseq 82
	add.s32 	%r379, %r461, 4;
	mul.wide.u32 	%rd307, %r379, 4;
	add.s64 	%rd308, %rd1, %rd307;
	ld.global.f32 	%f161, [%rd308];
	cvt.f64.f32 	%fd75, %f161;
	st.local.f64 	[%rd3], %fd75;
	{ // callseq 83, 0
	.param .b64 param0;
	st.param.b64 	[param0], %rd285;
	.param .b64 param1;
	st.param.b64 	[param1], %rd351;
	.param .b32 retval0;
	call.uni (retval0), 
	vprintf, 
	(
	param0, 
	param1
	);
	ld.param.b32 	%r380, [retval0];
	} // callseq 83
	add.s32 	%r382, %r461, 5;
	mul.wide.u32 	%rd309, %r382, 4;
	add.s64 	%rd310, %rd1, %rd309;
	ld.global.f32 	%f162, [%rd310];
	cvt.f64.f32 	%fd76, %f162;
	st.local.f64 	[%rd3], %fd76;
	{ // callseq 84, 0
	.param .b64 param0;
	st.param.b64 	[param0], %rd285;
	.param .b64 param1;
	st.param.b64 	[param1], %rd351;
	.param .b32 retval0;
	call.uni (retval0), 
	vprintf, 
	(
	param0, 
	param1
	);
	ld.param.b32 	%r383, [retval0];
	} // callseq 84
	add.s32 	%r385, %r461, 6;
	mul.wide.u32 	%rd311, %r385, 4;
	add.s64 	%rd312, %rd1, %rd311;
	ld.global.f32 	%f163, [%rd312];
	cvt.f64.f32 	%fd77, %f163;
	st.local.f64 	[%rd3], %fd77;
	{ // callseq 85, 0
	.param .b64 param0;
	st.param.b64 	[param0], %rd285;
	.param .b64 param1;
	st.param.b64 	[param1], %rd351;
	.param .b32 retval0;
	call.uni (retval0), 
	vprintf, 
	(
	param0, 
	param1
	);
	ld.param.b32 	%r386, [retval0];
	} // callseq 85
	add.s32 	%r388, %r461, 7;
	mul.wide.u32 	%rd313, %r388, 4;
	add.s64 	%rd314, %rd1, %rd313;
	ld.global.f32 	%f164, [%rd314];
	cvt.f64.f32 	%fd78, %f164;
	st.local.f64 	[%rd3], %fd78;
	{ // callseq 86, 0
	.param .b64 param0;
	st.param.b64 	[param0], %rd285;
	.param .b64 param1;
	st.param.b64 	[param1], %rd351;
	.param .b32 retval0;
	call.uni (retval0), 
	vprintf, 
	(
	param0, 
	param1
	);
	ld.param.b32 	%r389, [retval0];
	} // callseq 86
	mul.wide.u32 	%rd315, %r367, 4;
	add.s64 	%rd316, %rd1, %rd315;
	ld.global.f32 	%f165, [%rd316];
	cvt.f64.f32 	%fd79, %f165;
	st.local.f64 	[%rd3], %fd79;
	{ // callseq 87, 0
	.param .b64 param0;
	st.param.b64 	[param0], %rd285;
	.param .b64 param1;
	st.param.b64 	[param1], %rd351;
	.param .b32 retval0;
	call.uni (retval0), 
	vprintf, 
	(
	param0, 
	param1
	);
	ld.param.b32 	%r391, [retval0];
	} // callseq 87
	add.s32 	%r462, %r462, 16;
	add.s32 	%r461, %r461, 16;
	setp.ne.s32 	%p51, %r462, 0;
	mov.u32 	%r464, %r66;
	@%p51 bra 	$L__BB0_72;
$L__BB0_73:
	setp.eq.s32 	%p52, %r62, 0;
	@%p52 bra 	$L__BB0_83;
	setp.lt.u32 	%p53, %r63, 7;
	@%p53 bra 	$L__BB0_76;
	add.s32 	%r393, %r464, %r70;
	mul.wide.u32 	%rd317, %r393, 4;
	add.s64 	%rd318, %rd1, %rd317;
	ld.global.f32 	%f166, [%rd318];
	cvt.f64.f32 	%fd80, %f166;
	st.local.f64 	[%rd3], %fd80;
	cvta.global.u64 	%rd320, %rd349;
	{ // callseq 88, 0
	.param .b64 param0;
	st.param.b64 	[param0], %rd320;
	.param .b64 param1;
	st.param.b64 	[param1], %rd351;
	.param .b32 retval0;
	call.uni (retval0), 
	vprintf, 
	(
	param0, 
	param1
	);
	ld.param.b32 	%r394, [retval0];
	} // callseq 88
	add.s32 	%r396, %r393, 1;
	mul.wide.u32 	%rd322, %r396, 4;
	add.s64 	%rd323, %rd1, %rd322;
	ld.global.f32 	%f167, [%rd323];
	cvt.f64.f32 	%fd81, %f167;
	st.local.f64 	[%rd3], %fd81;
	{ // callseq 89, 0
	.param .b64 param0;
	st.param.b64 	[param0], %rd320;
	.param .b64 param1;
	st.param.b64 	[param1], %rd351;
	.param .b32 retval0;
	call.uni (retval0), 
	vprintf, 
	(
	param0, 
	param1
	);
	ld.param.b32 	%r397, [retval0];
	} // callseq 89
	add.s32 	%r399, %r393, 2;
	mul.wide.u32 	%rd324, %r399, 4;
	add.s64 	%rd325, %rd1, %rd324;
	ld.global.f32 	%f168, [%rd325];
	cvt.f64.f32 	%fd82, %f168;
	st.local.f64 	[%rd3], %fd82;
	{ // callseq 90, 0
	.param .b64 param0;
	st.param.b64 	[param0], %rd320;
	.param .b64 param1;
	st.param.b64 	[param1], %rd351;
	.param .b32 retval0;
	call.uni (retval0), 
	vprintf, 
	(
	param0, 
	param1
	);
	ld.param.b32 	%r400, [retval0];
	} // callseq 90
	add.s32 	%r402, %r393, 3;
	mul.wide.u32 	%rd326, %r402, 4;
	add.s64 	%rd327, %rd1, %rd326;
	ld.global.f32 	%f169, [%rd327];
	cvt.f64.f32 	%fd83, %f169;
	st.local.f64 	[%rd3], %fd83;
	{ // callseq 91, 0
	.param .b64 param0;
	st.param.b64 	[param0], %rd320;
	.param .b64 param1;
	st.param.b64 	[param1], %rd351;
	.param .b32 retval0;
	call.uni (retval0), 
	vprintf, 
	(
	param0, 
	param1
	);
	ld.param.b32 	%r403, [retval0];
	} // callseq 91
	add.s32 	%r405, %r393, 4;
	mul.wide.u32 	%rd328, %r405, 4;
	add.s64 	%rd329, %rd1, %rd328;
	ld.global.f32 	%f170, [%rd329];
	cvt.f64.f32 	%fd84, %f170;
	st.local.f64 	[%rd3], %fd84;
	{ // callseq 92, 0
	.param .b64 param0;
	st.param.b64 	[param0], %rd320;
	.param .b64 param1;
	st.param.b64 	[param1], %rd351;
	.param .b32 retval0;
	call.uni (retval0), 
	vprintf, 
	(
	param0, 
	param1
	);
	ld.param.b32 	%r406, [retval0];
	} // callseq 92
	add.s32 	%r408, %r393, 5;
	mul.wide.u32 	%rd330, %r408, 4;
	add.s64 	%rd331, %rd1, %rd330;
	ld.global.f32 	%f171, [%rd331];
	cvt.f64.f32 	%fd85, %f171;
	st.local.f64 	[%rd3], %fd85;
	{ // callseq 93, 0
	.param .b64 param0;
	st.param.b64 	[param0], %rd320;
	.param .b64 param1;
	st.param.b64 	[param1], %rd351;
	.param .b32 retval0;
	call.uni (retval0), 
	vprintf, 
	(
	param0, 
	param1
	);
	ld.param.b32 	%r409, [retval0];
	} // callseq 93
	add.s32 	%r411, %r393, 6;
	mul.wide.u32 	%rd332, %r411, 4;
	add.s64 	%rd333, %rd1, %rd332;
	ld.global.f32 	%f172, [%rd333];
	cvt.f64.f32 	%fd86, %f172;
	st.local.f64 	[%rd3], %fd86;
	{ // callseq 94, 0
	.param .b64 param0;
	st.param.b64 	[param0], %rd320;
	.param .b64 param1;
	st.param.b64 	[param1], %rd351;
	.param .b32 retval0;
	call.uni (retval0), 
	vprintf, 
	(
	param0, 
	param1
	);
	ld.param.b32 	%r412, [retval0];
	} // callseq 94
	add.s32 	%r414, %r393, 7;
	mul.wide.u32 	%rd334, %r414, 4;
	add.s64 	%rd335, %rd1, %rd334;
	ld.global.f32 	%f173, [%rd335];
	cvt.f64.f32 	%fd87, %f173;
	st.local.f64 	[%rd3], %fd87;
	{ // callseq 95, 0
	.param .b64 param0;
	st.param.b64 	[param0], %rd320;
	.param .b64 param1;
	st.param.b64 	[param1], %rd351;
	.param .b32 retval0;
	call.uni (retval0), 
	vprintf, 
	(
	param0, 
	param1
	);
	ld.param.b32 	%r415, [retval0];
	} // callseq 95
	add.s32 	%r464, %r464, 8;
$L__BB0_76:
	setp.eq.s32 	%p54, %r64, 0;
	@%p54 bra 	$L__BB0_83;
	setp.lt.u32 	%p55, %r65, 3;
	@%p55 bra 	$L__BB0_79;
	add.s32 	%r417, %r464, %r70;
	mul.wide.u32 	%rd336, %r417, 4;
	add.s64 	%rd337, %rd1, %rd336;
	ld.global.f32 	%f174, [%rd337];
	cvt.f64.f32 	%fd88, %f174;
	st.local.f64 	[%rd3], %fd88;
	cvta.global.u64 	%rd339, %rd349;
	{ // callseq 96, 0
	.param .b64 param0;
	st.param.b64 	[param0], %rd339;
	.param .b64 param1;
	st.param.b64 	[param1], %rd351;
	.param .b32 retval0;
	call.uni (retval0), 
	vprintf, 
	(
	param0, 
	param1
	);
	ld.param.b32 	%r418, [retval0];
	} // callseq 96
	add.s32 	%r420, %r417, 1;
	mul.wide.u32 	%rd341, %r420, 4;
	add.s64 	%rd342, %rd1, %rd341;
	ld.global.f32 	%f175, [%rd342];
	cvt.f64.f32 	%fd89, %f175;
	st.local.f64 	[%rd3], %fd89;
	{ // callseq 97, 0
	.param .b64 param0;
	st.param.b64 	[param0], %rd339;
	.param .b64 param1;
	st.param.b64 	[param1], %rd351;
	.param .b32 retval0;
	call.uni (retval0), 
	vprintf, 
	(
	param0, 
	param1
	);
	ld.param.b32 	%r421, [retval0];
	} // callseq 97
	add.s32 	%r423, %r417, 2;
	mul.wide.u32 	%rd343, %r423, 4;
	add.s64 	%rd344, %rd1, %rd343;
	ld.global.f32 	%f176, [%rd344];
	cvt.f64.f32 	%fd90, %f176;
	st.local.f64 	[%rd3], %fd90;
	{ // callseq 98, 0
	.param .b64 param0;
	st.param.b64 	[param0], %rd339;
	.param .b64 param1;
	st.param.b64 	[param1], %rd351;
	.param .b32 retval0;
	call.uni (retval0), 
	vprintf, 
	(
	param0, 
	param1
	);
	ld.param.b32 	%r424, [retval0];
	} // callseq 98
	add.s32 	%r426, %r417, 3;
	mul.wide.u32 	%rd345, %r426, 4;
	add.s64 	%rd346, %rd1, %rd345;
	ld.global.f32 	%f177, [%rd346];
	cvt.f64.f32 	%fd91, %f177;
	st.local.f64 	[%rd3], %fd91;
	{ // callseq 99, 0
	.param .b64 param0;
	st.param.b64 	[param0], %rd339;
	.param .b64 param1;
	st.param.b64 	[param1], %rd351;
	.param .b32 retval0;
	call.uni (retval0), 
	vprintf, 
	(
	param0, 
	param1
	);
	ld.param.b32 	%r427, [retval0];
	} // callseq 99
	add.s32 	%r464, %r464, 4;
$L__BB0_79:
	setp.eq.s32 	%p56, %r67, 0;
	@%p56 bra 	$L__BB0_83;
	setp.eq.s32 	%p57, %r67, 1;
	add.s32 	%r81, %r464, %r70;
	mul.wide.u32 	%rd347, %r81, 4;
	add.s64 	%rd348, %rd1, %rd347;
	ld.global.f32 	%f178, [%rd348];
	cvt.f64.f32 	%fd92, %f178;
	st.local.f64 	[%rd3], %fd92;
	cvta.global.u64 	%rd350, %rd349;
	{ // callseq 100, 0
	.param .b64 param0;
	st.param.b64 	[param0], %rd350;
	.param .b64 param1;
	st.param.b64 	[param1], %rd351;
	.param .b32 retval0;
	call.uni (retval0), 
	vprintf, 
	(
	param0, 
	param1
	);
	ld.param.b32 	%r429, [retval0];
	} // callseq 100
	@%p57 bra 	$L__BB0_83;
	setp.eq.s32 	%p58, %r67, 2;
	add.s32 	%r431, %r81, 1;
	mul.wide.u32 	%rd352, %r431, 4;
	add.s64 	%rd353, %rd1, %rd352;
	ld.global.f32 	%f179, [%rd353];
	cvt.f64.f32 	%fd93, %f179;
	st.local.f64 	[%rd3], %fd93;
	cvta.global.u64 	%rd355, %rd349;
	{ // callseq 101, 0
	.param .b64 param0;
	st.param.b64 	[param0], %rd355;
	.param .b64 param1;
	st.param.b64 	[param1], %rd351;
	.param .b32 retval0;
	call.uni (retval0), 
	vprintf, 
	(
	param0, 
	param1
	);
	ld.param.b32 	%r432, [retval0];
	} // callseq 101
	@%p58 bra 	$L__BB0_83;
	add.s32 	%r434, %r81, 2;
	mul.wide.u32 	%rd357, %r434, 4;
	add.s64 	%rd358, %rd1, %rd357;
	ld.global.f32 	%f180, [%rd358];
	cvt.f64.f32 	%fd94, %f180;
	st.local.f64 	[%rd3], %fd94;
	cvta.global.u64 	%rd360, %rd349;
	{ // callseq 102, 0
	.param .b64 param0;
	st.param.b64 	[param0], %rd360;
	.param .b64 param1;
	st.param.b64 	[param1], %rd351;
	.param .b32 retval0;
	call.uni (retval0), 
	vprintf, 
	(
	param0, 
	param1
	);
	ld.param.b32 	%r435, [retval0];
	} // callseq 102
$L__BB0_83:
	cvta.global.u64 	%rd363, %rd362;
	{ // callseq 103, 0
	.param .b64 param0;
	st.param.b64 	[param0], %rd363;
	.param .b64 param1;
	st.param.b64 	[param1], 0;
	.param .b32 retval0;
	call.uni (retval0), 
	vprintf, 
	(
	param0, 
	param1
	);
	ld.param.b32 	%r437, [retval0];
	} // callseq 103
	add.s32 	%r460, %r460, 1;
	setp.ne.s32 	%p59, %r460, %r83;
	@%p59 bra 	$L__BB0_70;
$L__BB0_84:
	mov.u64 	%rd364, $str$4;
	cvta.global.u64 	%rd365, %rd364;
	{ // callseq 104, 0
	.param .b64 param0;
	st.param.b64 	[param0], %rd365;
	.param .b64 param1;
	st.param.b64 	[param1], 0;
	.param .b32 retval0;
	call.uni (retval0), 
	vprintf, 
	(
	param0, 
	param1
	);
	ld.param.b32 	%r439, [retval0];
	} // callseq 104
$L__BB0_85:
	ld.global.f32 	%f181, [%rd6];
	cvta.to.global.u64 	%rd366, %rd10;
	mul.wide.u32 	%rd367, %r2, 4;
	add.s64 	%rd368, %rd366, %rd367;
	st.global.f32 	[%rd368], %f181;
$L__BB0_86:
	ret;

}


// ===== COMPILED SASS (sm_100) =====

	.target	sm_100

	.elftype	@"ET_EXEC"


//--------------------- .note.nv.tkinfo           --------------------------
	.section	.note.nv.tkinfo,"",@"SHT_NOTE"
	.sectionflags	@"SHF_NOTE_NV_TKINFO"
	.tkinfo
        /*0018*/ 	.word	0x00000002
        /*0030*/ 	.string	""
        /*0030*/ 	.string	"ptxas"
        /*0030*/ 	.string	"Cuda compilation tools, release 13.0, V13.0.88"
        /*0030*/ 	.string	"Build cuda_13.0.r13.0/compiler.36424714_0"
        /*0030*/ 	.string	"-arch sm_100 -m 64 "



//--------------------- .note.nv.cuinfo           --------------------------
	.section	.note.nv.cuinfo,"",@"SHT_NOTE"
	.sectionflags	@"SHF_NOTE_NV_CUINFO"
        /*0018*/ 	.short	0x0002
        /*001a*/ 	.short	0x0064
        /*001c*/ 	.short	0x0082
	.zero		2


//--------------------- .nv.info                  --------------------------
	.section	.nv.info,"",@"SHT_CUDA_INFO"
	.align	4


	//----- nvinfo : EIATTR_REGCOUNT
	.align		4
        /*0000*/ 	.byte	0x04, 0x2f
        /*0002*/ 	.short	(.L_6 - .L_5)
	.align		4
.L_5:
        /*0004*/ 	.word	index@(_Z25gaussianEliminationKernelPfjS_S_Pb)
        /*0008*/ 	.word	0x00000028


	//----- nvinfo : EIATTR_FRAME_SIZE
	.align		4
.L_6:
        /*000c*/ 	.byte	0x04, 0x11
        /*000e*/ 	.short	(.L_8 - .L_7)
	.align		4
.L_7:
        /*0010*/ 	.word	index@($__internal_0_$__cuda_sm3x_div_rn_noftz_f32_slowpath)
        /*0014*/ 	.word	0x00000008


	//----- nvinfo : EIATTR_FRAME_SIZE
	.align		4
.L_8:
        /*0018*/ 	.byte	0x04, 0x11
        /*001a*/ 	.short	(.L_10 - .L_9)
	.align		4
.L_9:
        /*001c*/ 	.word	index@(_Z25gaussianEliminationKernelPfjS_S_Pb)
        /*0020*/ 	.word	0x00000008


	//----- nvinfo : EIATTR_MIN_STACK_SIZE
	.align		4
.L_10:
        /*0024*/ 	.byte	0x04, 0x12
        /*0026*/ 	.short	(.L_12 - .L_11)
	.align		4
.L_11:
        /*0028*/ 	.word	index@(_Z25gaussianEliminationKernelPfjS_S_Pb)
        /*002c*/ 	.word	0x00000008
.L_12:


//--------------------- .nv.compat                --------------------------
	.section	.nv.compat,"",@"SHT_CUDA_COMPAT_INFO"
	.align	4
        /*0000*/ 	.byte	0x02, 0x09, 0x00, 0x00, 0x02, 0x02, 0x01, 0x00, 0x02, 0x05, 0x05, 0x00, 0x03, 0x07, 0x01, 0x01
        /*0010*/ 	.byte	0x02, 0x03, 0x00, 0x00, 0x02, 0x06, 0x01, 0x00, 0x04, 0x0b, 0x08, 0x00, 0x01, 0x00, 0x00, 0x00
        /*0020*/ 	.byte	0x00, 0x00, 0x00, 0x00


//--------------------- .nv.info._Z25gaussianEliminationKernelPfjS_S_Pb --------------------------
	.section	.nv.info._Z25gaussianEliminationKernelPfjS_S_Pb,"",@"SHT_CUDA_INFO"
	.sectionflags	@""
	.align	4


	//----- nvinfo : EIATTR_CUDA_API_VERSION
	.align		4
        /*0000*/ 	.byte	0x04, 0x37
        /*0002*/ 	.short	(.L_14 - .L_13)
.L_13:
        /*0004*/ 	.word	0x00000082


	//----- nvinfo : EIATTR_KPARAM_INFO
	.align		4
.L_14:
        /*0008*/ 	.byte	0x04, 0x17
        /*000a*/ 	.short	(.L_16 - .L_15)
.L_15:
        /*000c*/ 	.word	0x00000000
        /*0010*/ 	.short	0x0004
        /*0012*/ 	.short	0x0020
        /*0014*/ 	.byte	0x00, 0xf5, 0x21, 0x00


	//----- nvinfo : EIATTR_KPARAM_INFO
	.align		4
.L_16:
        /*0018*/ 	.byte	0x04, 0x17
        /*001a*/ 	.short	(.L_18 - .L_17)
.L_17:
        /*001c*/ 	.word	0x00000000
        /*0020*/ 	.short	0x0003
        /*0022*/ 	.short	0x0018
        /*0024*/ 	.byte	0x00, 0xf5, 0x21, 0x00


	//----- nvinfo : EIATTR_KPARAM_INFO
	.align		4
.L_18:
        /*0028*/ 	.byte	0x04, 0x17
        /*002a*/ 	.short	(.L_20 - .L_19)
.L_19:
        /*002c*/ 	.word	0x00000000
        /*0030*/ 	.short	0x0002
        /*0032*/ 	.short	0x0010
        /*0034*/ 	.byte	0x00, 0xf5, 0x21, 0x00


	//----- nvinfo : EIATTR_KPARAM_INFO
	.align		4
.L_20:
        /*0038*/ 	.byte	0x04, 0x17
        /*003a*/ 	.short	(.L_22 - .L_21)
.L_21:
        /*003c*/ 	.word	0x00000000
        /*0040*/ 	.short	0x0001
        /*0042*/ 	.short	0x0008
        /*0044*/ 	.byte	0x00, 0xf0, 0x11, 0x00


	//----- nvinfo : EIATTR_KPARAM_INFO
	.align		4
.L_22:
        /*0048*/ 	.byte	0x04, 0x17
        /*004a*/ 	.short	(.L_24 - .L_23)
.L_23:
        /*004c*/ 	.word	0x00000000
        /*0050*/ 	.short	0x0000
        /*0052*/ 	.short	0x0000
        /*0054*/ 	.byte	0x00, 0xf5, 0x21, 0x00


	//----- nvinfo : EIATTR_SPARSE_MMA_MASK
	.align		4
.L_24:
        /*0058*/ 	.byte	0x03, 0x50
        /*005a*/ 	.short	0x0000


	//----- nvinfo : EIATTR_MAXREG_COUNT
	.align		4
        /*005c*/ 	.byte	0x03, 0x1b
        /*005e*/ 	.short	0x00ff


	//----- nvinfo : EIATTR_NUM_BARRIERS
	.align		4
        /*0060*/ 	.byte	0x02, 0x4c
        /*0062*/ 	.byte	0x01
	.zero		1


	//----- nvinfo : EIATTR_EXTERNS
	.align		4
        /*0064*/ 	.byte	0x04, 0x0f
        /*0066*/ 	.short	(.L_26 - .L_25)


	//   ....[0]....
	.align		4
.L_25:
        /*0068*/ 	.word	index@(vprintf)


	//----- nvinfo : EIATTR_MERCURY_ISA_VERSION
	.align		4
.L_26:
        /*006c*/ 	.byte	0x03, 0x5f
        /*006e*/ 	.short	0x0101


	//----- nvinfo : EIATTR_VRC_CTA_INIT_COUNT
	.align		4
        /*0070*/ 	.byte	0x02, 0x4a
	.zero		1
	.zero		1


	//----- nvinfo : EIATTR_SYSCALL_OFFSETS
	.align		4
        /*0074*/ 	.byte	0x04, 0x46
        /*0076*/ 	.short	(.L_28 - .L_27)


	//   ....[0]....
.L_27:
        /*0078*/ 	.word	0x00000e40


	//   ....[1]....
        /*007c*/ 	.word	0x00000f00


	//   ....[2]....
        /*0080*/ 	.word	0x00001080


	//   ....[3]....
        /*0084*/ 	.word	0x00001160


	//   ....[4]....
        /*0088*/ 	.word	0x00001240


	//   ....[5]....
        /*008c*/ 	.word	0x00001320


	//   ....[6]....
        /*0090*/ 	.word	0x00001400


	//   ....[7]....
        /*0094*/ 	.word	0x000014e0


	//   ....[8]....
        /*0098*/ 	.word	0x000015c0


	//   ....[9]....
        /*009c*/ 	.word	0x000016a0


	//   ....[10]....
        /*00a0*/ 	.word	0x00001780


	//   ....[11]....
        /*00a4*/ 	.word	0x00001860


	//   ....[12]....
        /*00a8*/ 	.word	0x00001940


	//   ....[13]....
        /*00ac*/ 	.word	0x00001a20


	//   ....[14]....
        /*00b0*/ 	.word	0x00001b00


	//   ....[15]....
        /*00b4*/ 	.word	0x00001be0


	//   ....[16]....
        /*00b8*/ 	.word	0x00001cc0


	//   ....[17]....
        /*00bc*/ 	.word	0x00001da0


	//   ....[18]....
        /*00c0*/ 	.word	0x00001f20


	//   ....[19]....
        /*00c4*/ 	.word	0x00002000


	//   ....[20]....
        /*00c8*/ 	.word	0x000020e0


	//   ....[21]....
        /*00cc*/ 	.word	0x000021c0


	//   ....[22]....
        /*00d0*/ 	.word	0x000022a0


	//   ....[23]....
        /*00d4*/ 	.word	0x00002380


	//   ....[24]....
        /*00d8*/ 	.word	0x00002460


	//   ....[25]....
        /*00dc*/ 	.word	0x00002540


	//   ....[26]....
        /*00e0*/ 	.word	0x00002690


	//   ....[27]....
        /*00e4*/ 	.word	0x00002770


	//   ....[28]....
        /*00e8*/ 	.word	0x00002850


	//   ....[29]....
        /*00ec*/ 	.word	0x00002930


	//   ....[30]....
        /*00f0*/ 	.word	0x00002a80


	//   ....[31]....
        /*00f4*/ 	.word	0x00002ba0


	//   ....[32]....
        /*00f8*/ 	.word	0x00002ca0


	//   ....[33]....
        /*00fc*/ 	.word	0x00002d20


	//   ....[34]....
        /*0100*/ 	.word	0x00002de0


	//   ....[35]....
        /*0104*/ 	.word	0x00003080


	//   ....[36]....
        /*0108*/ 	.word	0x00003140


	//   ....[37]....
        /*010c*/ 	.word	0x000032c0


	//   ....[38]....
        /*0110*/ 	.word	0x000033a0


	//   ....[39]....
        /*0114*/ 	.word	0x00003480


	//   ....[40]....
        /*0118*/ 	.word	0x00003560


	//   ....[41]....
        /*011c*/ 	.word	0x00003640


	//   ....[42]....
        /*0120*/ 	.word	0x00003720


	//   ....[43]....
        /*0124*/ 	.word	0x00003800


	//   ....[44]....
        /*0128*/ 	.word	0x000038e0


	//   ....[45]....
        /*012c*/ 	.word	0x000039c0


	//   ....[46]....
        /*0130*/ 	.word	0x00003aa0


	//   ....[47]....
        /*0134*/ 	.word	0x00003b80


	//   ....[48]....
        /*0138*/ 	.word	0x00003c60


	//   ....[49]....
        /*013c*/ 	.word	0x00003d40


	//   ....[50]....
        /*0140*/ 	.word	0x00003e20


	//   ....[51]....
        /*0144*/ 	.word	0x00003f00


	//   ....[52]....
        /*0148*/ 	.word	0x00003fe0


	//   ....[53]....
        /*014c*/ 	.word	0x00004160


	//   ....[54]....
        /*0150*/ 	.word	0x00004250


	//   ....[55]....
        /*0154*/ 	.word	0x00004330


	//   ....[56]....
        /*0158*/ 	.word	0x00004410


	//   ....[57]....
        /*015c*/ 	.word	0x000044f0


	//   ....[58]....
        /*0160*/ 	.word	0x000045d0


	//   ....[59]....
        /*0164*/ 	.word	0x000046b0


	//   ....[60]....
        /*0168*/ 	.word	0x00004790


	//   ....[61]....
        /*016c*/ 	.word	0x000048e0


	//   ....[62]....
        /*0170*/ 	.word	0x000049d0


	//   ....[63]....
        /*0174*/ 	.word	0x00004ab0


	//   ....[64]....
        /*0178*/ 	.word	0x00004b90


	//   ....[65]....
        /*017c*/ 	.word	0x00004ce0


	//   ....[66]....
        /*0180*/ 	.word	0x00004e10


	//   ....[67]....
        /*0184*/ 	.word	0x00004f10


	//   ....[68]....
        /*0188*/ 	.word	0x00004f90


	//   ....[69]....
        /*018c*/ 	.word	0x00005050


	//   ....[70]....
        /*0190*/ 	.word	0x00005c50


	//   ....[71]....
        /*0194*/ 	.word	0x00005dc0


	//   ....[72]....
        /*0198*/ 	.word	0x00005f50


	//   ....[73]....
        /*019c*/ 	.word	0x00006030


	//   ....[74]....
        /*01a0*/ 	.word	0x00006110


	//   ....[75]....
        /*01a4*/ 	.word	0x000061f0


	//   ....[76]....
        /*01a8*/ 	.word	0x000062d0


	//   ....[77]....
        /*01ac*/ 	.word	0x000063b0


	//   ....[78]....
        /*01b0*/ 	.word	0x00006490


	//   ....[79]....
        /*01b4*/ 	.word	0x00006570


	//   ....[80]....
        /*01b8*/ 	.word	0x00006650


	//   ....[81]....
        /*01bc*/ 	.word	0x00006730


	//   ....[82]....
        /*01c0*/ 	.word	0x00006810


	//   ....[83]....
        /*01c4*/ 	.word	0x000068f0


	//   ....[84]....
        /*01c8*/ 	.word	0x000069d0


	//   ....[85]....
        /*01cc*/ 	.word	0x00006ab0


	//   ....[86]....
        /*01d0*/ 	.word	0x00006b90


	//   ....[87]....
        /*01d4*/ 	.word	0x00006c60


	//   ....[88]....
        /*01d8*/ 	.word	0x00006df0


	//   ....[89]....
        /*01dc*/ 	.word	0x00006ed0


	//   ....[90]....
        /*01e0*/ 	.word	0x00006fb0


	//   ....[91]....
        /*01e4*/ 	.word	0x00007090


	//   ....[92]....
        /*01e8*/ 	.word	0x00007170


	//   ....[93]....
        /*01ec*/ 	.word	0x00007250


	//   ....[94]....
        /*01f0*/ 	.word	0x00007330


	//   ....[95]....
        /*01f4*/ 	.word	0x00007410


	//   ....[96]....
        /*01f8*/ 	.word	0x00007560


	//   ....[97]....
        /*01fc*/ 	.word	0x00007640


	//   ....[98]....
        /*0200*/ 	.word	0x00007720


	//   ....[99]....
        /*0204*/ 	.word	0x00007800


	//   ....[100]....
        /*0208*/ 	.word	0x00007950


	//   ....[101]....
        /*020c*/ 	.word	0x00007a70


	//   ....[102]....
        /*0210*/ 	.word	0x00007b70


	//   ....[103]....
        /*0214*/ 	.word	0x00007bf0


	//   ....[104]....
        /*0218*/ 	.word	0x00007cc0


	//----- nvinfo : EIATTR_EXIT_INSTR_OFFSETS
	.align		4
.L_28:
        /*021c*/ 	.byte	0x04, 0x1c
        /*021e*/ 	.short	(.L_30 - .L_29)


	//   ....[0]....
.L_29:
        /*0220*/ 	.word	0x00002e70


	//   ....[1]....
        /*0224*/ 	.word	0x00007d20


	//----- nvinfo : EIATTR_CRS_STACK_SIZE
	.align		4
.L_30:
        /*0228*/ 	.byte	0x04, 0x1e
        /*022a*/ 	.short	(.L_32 - .L_31)
.L_31:
        /*022c*/ 	.word	0x00000000


	//----- nvinfo : EIATTR_CBANK_PARAM_SIZE
	.align		4
.L_32:
        /*0230*/ 	.byte	0x03, 0x19
        /*0232*/ 	.short	0x0028


	//----- nvinfo : EIATTR_PARAM_CBANK
	.align		4
        /*0234*/ 	.byte	0x04, 0x0a
        /*0236*/ 	.short	(.L_34 - .L_33)
	.align		4
.L_33:
        /*0238*/ 	.word	index@(.nv.constant0._Z25gaussianEliminationKernelPfjS_S_Pb)
        /*023c*/ 	.short	0x0380
        /*023e*/ 	.short	0x0028


	//----- nvinfo : EIATTR_SW_WAR
	.align		4
.L_34:
        /*0240*/ 	.byte	0x04, 0x36
        /*0242*/ 	.short	(.L_36 - .L_35)
.L_35:
        /*0244*/ 	.word	0x00000008
.L_36:


//--------------------- .nv.callgraph             --------------------------
	.section	.nv.callgraph,"",@"SHT_CUDA_CALLGRAPH"
	.align	4
	.sectionentsize	8
	.align		4
        /*0000*/ 	.word	0x00000000
	.align		4
        /*0004*/ 	.word	0xffffffff
	.align		4
        /*0008*/ 	.word	index@(_Z25gaussianEliminationKernelPfjS_S_Pb)
	.align		4
        /*000c*/ 	.word	index@(vprintf)
	.align		4
        /*0010*/ 	.word	0x00000000
	.align		4
        /*0014*/ 	.word	0xfffffffe
	.align		4
        /*0018*/ 	.word	0x00000000
	.align		4
        /*001c*/ 	.word	0xfffffffd
	.align		4
        /*0020*/ 	.word	0x00000000
	.align		4
        /*0024*/ 	.word	0xfffffffc


//--------------------- .nv.constant4             --------------------------
	.section	.nv.constant4,"a",@progbits
	.align	8
	.align		8
.nv.constant4:
        /*0000*/ 	.dword	vprintf
	.align		8
        /*0008*/ 	.dword	$str
	.align		8
        /*0010*/ 	.dword	$str$1
	.align		8
        /*0018*/ 	.dword	$str$2
	.align		8
        /*0020*/ 	.dword	$str$3
	.align		8
        /*0028*/ 	.dword	$str$4


//--------------------- .text._Z25gaussianEliminationKernelPfjS_S_Pb --------------------------
	.section	.text._Z25gaussianEliminationKernelPfjS_S_Pb,"ax",@progbits
	.align	128
        .global         _Z25gaussianEliminationKernelPfjS_S_Pb
        .type           _Z25gaussianEliminationKernelPfjS_S_Pb,@function
        .size           _Z25gaussianEliminationKernelPfjS_S_Pb,(.L_x_176 - _Z25gaussianEliminationKernelPfjS_S_Pb)
        .other          _Z25gaussianEliminationKernelPfjS_S_Pb,@"STO_CUDA_ENTRY STV_DEFAULT"
_Z25gaussianEliminationKernelPfjS_S_Pb:
.text._Z25gaussianEliminationKernelPfjS_S_Pb:
[----:B------:R-:W0:Y:S01]  /*0000*/  LDC R1, c[0x0][0x37c] ;  /* 0x0000df00ff017b82 */ /* 0x000e220000000800 */
[----:B------:R-:W1:Y:S01]  /*0010*/  LDCU UR7, c[0x0][0x388] ;  /* 0x00007100ff0777ac */ /* 0x000e620008000800 */
[----:B------:R-:W2:Y:S06]  /*0020*/  S2R R33, SR_CTAID.X ;  /* 0x0000000000217919 */ /* 0x000eac0000002500 */
[----:B------:R-:W3:Y:S01]  /*0030*/  LDC.64 R16, c[0x0][0x390] ;  /* 0x0000e400ff107b82 */ /* 0x000ee20000000a00 */
[----:B0-----:R-:W-:Y:S01]  /*0040*/  VIADD R1, R1, 0xfffffff8 ;  /* 0xfffffff801017836 */ /* 0x001fe20000000000 */
[----:B------:R-:W0:Y:S01]  /*0050*/  LDCU UR4, c[0x0][0x2f8] ;  /* 0x00005f00ff0477ac */ /* 0x000e220008000800 */
[----:B------:R-:W2:Y:S01]  /*0060*/  S2R R0, SR_TID.X ;  /* 0x0000000000007919 */ /* 0x000ea20000002100 */
[----:B------:R-:W4:Y:S01]  /*0070*/  LDCU UR5, c[0x0][0x2fc] ;  /* 0x00005f80ff0577ac */ /* 0x000f220008000800 */
[----:B------:R-:W2:Y:S01]  /*0080*/  LDCU UR6, c[0x0][0x360] ;  /* 0x00006c00ff0677ac */ /* 0x000ea20008000800 */
[----:B------:R-:W2:Y:S01]  /*0090*/  LDCU.64 UR36, c[0x0][0x358] ;  /* 0x00006b00ff2477ac */ /* 0x000ea20008000a00 */
[----:B-1----:R-:W-:Y:S01]  /*00a0*/  IMAD.U32 R3, RZ, RZ, UR7 ;  /* 0x00000007ff037e24 */ /* 0x002fe2000f8e00ff */
[----:B0-----:R-:W-:-:S04]  /*00b0*/  IADD3 R18, P1, PT, R1, UR4, RZ ;  /* 0x0000000401127c10 */ /* 0x001fc8000ff3e0ff */
[----:B------:R-:W-:Y:S02]  /*00c0*/  ISETP.NE.AND P0, PT, R3, RZ, PT ;  /* 0x000000ff0300720c */ /* 0x000fe40003f05270 */
[----:B----4-:R-:W-:Y:S01]  /*00d0*/  IADD3.X R2, PT, PT, RZ, UR5, RZ, P1, !PT ;  /* 0x00000005ff027c10 */ /* 0x010fe20008ffe4ff */
[----:B--2---:R-:W-:-:S04]  /*00e0*/  IMAD R33, R33, UR6, R0 ;  /* 0x0000000621217c24 */ /* 0x004fc8000f8e0200 */
[----:B---3--:R-:W-:-:S06]  /*00f0*/  IMAD.WIDE.U32 R16, R33, 0x4, R16 ;  /* 0x0000000421107825 */ /* 0x008fcc00078e0010 */
[----:B------:R-:W-:Y:S05]  /*0100*/  @!P0 BRA `(.L_x_0) ;  /* 0x00000058009c8947 */ /* 0x000fea0003800000 */
[C---:B------:R-:W-:Y:S01]  /*0110*/  IMAD.IADD R23, R3.reuse, 0x1, -R33 ;  /* 0x0000000103177824 */ /* 0x040fe200078e0a21 */
[C---:B------:R-:W-:Y:S01]  /*0120*/  LOP3.LUT R30, R3.reuse, 0xf, RZ, 0xc0, !PT ;  /* 0x0000000f031e7812 */ /* 0x040fe200078ec0ff */
[----:B------:R-:W-:Y:S01]  /*0130*/  HFMA2 R26, -RZ, RZ, 0, 0 ;  /* 0x00000000ff1a7431 */ /* 0x000fe200000001ff */
[C---:B------:R-:W-:Y:S01]  /*0140*/  LOP3.LUT R29, R3.reuse, 0x7, RZ, 0xc0, !PT ;  /* 0x00000007031d7812 */ /* 0x040fe200078ec0ff */
[C---:B------:R-:W-:Y:S01]  /*0150*/  VIADD R31, R3.reuse, 0xffffffff ;  /* 0xffffffff031f7836 */ /* 0x040fe20000000000 */
[C---:B------:R-:W-:Y:S01]  /*0160*/  LOP3.LUT R28, R3.reuse, 0xfffffff0, RZ, 0xc0, !PT ;  /* 0xfffffff0031c7812 */ /* 0x040fe200078ec0ff */
[----:B------:R-:W-:Y:S01]  /*0170*/  VIADD R22, R30, 0xffffffff ;  /* 0xffffffff1e167836 */ /* 0x000fe20000000000 */
[----:B------:R-:W-:Y:S01]  /*0180*/  LOP3.LUT R27, R3, 0x3, RZ, 0xc0, !PT ;  /* 0x00000003031b7812 */ /* 0x000fe200078ec0ff */
[----:B------:R-:W-:Y:S01]  /*0190*/  VIADD R19, R29, 0xffffffff ;  /* 0xffffffff1d137836 */ /* 0x000fe20000000000 */
[----:B------:R-:W-:Y:S02]  /*01a0*/  PRMT R25, RZ, 0x7610, R25 ;  /* 0x00007610ff197816 */ /* 0x000fe40000000019 */
[----:B------:R-:W-:-:S02]  /*01b0*/  PRMT R24, RZ, 0x7610, R24 ;  /* 0x00007610ff187816 */ /* 0x000fc40000000018 */
[----:B------:R-:W-:-:S07]  /*01c0*/  LOP3.LUT R23, R23, 0x3, RZ, 0xc0, !PT ;  /* 0x0000000317177812 */ /* 0x000fce00078ec0ff */
.L_x_120:
[----:B0-----:R-:W0:Y:S01]  /*01d0*/  LDC R5, c[0x0][0x388] ;  /* 0x0000e200ff057b82 */ /* 0x001e220000000800 */
[----:B------:R-:W-:-:S13]  /*01e0*/  ISETP.NE.AND P0, PT, R33, R26, PT ;  /* 0x0000001a2100720c */ /* 0x000fda0003f05270 */
[----:B--2---:R-:W-:Y:S05]  /*01f0*/  @P0 BRA `(.L_x_1) ;  /* 0x0000002800fc0947 */ /* 0x004fea0003800000 */
[----:B------:R-:W-:Y:S01]  /*0200*/  BSSY.RECONVERGENT B0, `(.L_x_2) ;  /* 0x0000012000007945 */ /* 0x000fe20003800200 */
[----:B------:R-:W-:-:S07]  /*0210*/  IADD3 R0, PT, PT, R33, -0x1, RZ ;  /* 0xffffffff21007810 */ /* 0x000fce0007ffe0ff */
.L_x_3:
[----:B------:R-:W1:Y:S01]  /*0220*/  LDC.64 R6, c[0x0][0x380] ;  /* 0x0000e000ff067b82 */ /* 0x000e620000000a00 */
[----:B0-----:R-:W-:-:S04]  /*0230*/  IMAD R10, R0, R5, R5 ;  /* 0x00000005000a7224 */ /* 0x001fc800078e0205 */
[----:B------:R-:W-:-:S04]  /*0240*/  IMAD.IADD R4, R33, 0x1, R10 ;  /* 0x0000000121047824 */ /* 0x000fc800078e020a */
[----:B-1----:R-:W-:-:S05]  /*0250*/  IMAD.WIDE.U32 R6, R4, 0x4, R6 ;  /* 0x0000000404067825 */ /* 0x002fca00078e0006 */
[----:B------:R-:W2:Y:S01]  /*0260*/  LDG.E R9, desc[UR36][R6.64] ;  /* 0x0000002406097981 */ /* 0x000ea2000c1e1900 */
[----:B------:R-:W-:Y:S01]  /*0270*/  VIADD R3, R0, 0x1 ;  /* 0x0000000100037836 */ /* 0x000fe20000000000 */
[----:B------:R-:W-:Y:S01]  /*0280*/  UMOV UR4, 0x812dea11 ;  /* 0x812dea1100047882 */ /* 0x000fe20000000000 */
[----:B------:R-:W-:Y:S01]  /*0290*/  UMOV UR5, 0x3d719799 ;  /* 0x3d71979900057882 */ /* 0x000fe20000000000 */
[----:B------:R-:W-:Y:S01]  /*02a0*/  MOV R8, R0 ;  /* 0x0000000000087202 */ /* 0x000fe20000000f00 */
[----:B------:R-:W-:Y:S01]  /*02b0*/  IMAD.MOV.U32 R0, RZ, RZ, R3 ;  /* 0x000000ffff007224 */ /* 0x000fe200078e0003 */
[----:B--2---:R-:W-:-:S04]  /*02c0*/  FSETP.GEU.AND P0, PT, R9, RZ, PT ;  /* 0x000000ff0900720b */ /* 0x004fc80003f0e000 */
[----:B------:R-:W-:Y:S02]  /*02d0*/  FSEL R12, -R9, R9, !P0 ;  /* 0x00000009090c7208 */ /* 0x000fe40004000100 */
[----:B------:R-:W-:-:S04]  /*02e0*/  ISETP.GE.U32.AND P0, PT, R3, R5, PT ;  /* 0x000000050300720c */ /* 0x000fc80003f06070 */
[----:B------:R-:W0:Y:S02]  /*02f0*/  F2F.F64.F32 R12, R12 ;  /* 0x0000000c000c7310 */ /* 0x000e240000201800 */
[----:B0-----:R-:W-:-:S14]  /*0300*/  DSETP.LT.AND P1, PT, R12, UR4, PT ;  /* 0x000000040c007e2a */ /* 0x001fdc000bf21000 */
[----:B------:R-:W-:Y:S05]  /*0310*/  @!P0 BRA P1, `(.L_x_3) ;  /* 0xfffffffc00c08947 */ /* 0x000fea000083ffff */
[----:B------:R-:W-:Y:S05]  /*0320*/  BSYNC.RECONVERGENT B0 ;  /* 0x0000000000007941 */ /* 0x000fea0003800200 */
.L_x_2:
[----:B------:R-:W0:Y:S01]  /*0330*/  S2UR UR5, SR_CgaCtaId ;  /* 0x00000000000579c3 */ /* 0x000e220000008800 */
[----:B------:R-:W-:Y:S01]  /*0340*/  ISETP.GE.U32.AND P0, PT, R0, R5, PT ;  /* 0x000000050000720c */ /* 0x000fe20003f06070 */
[----:B------:R-:W-:Y:S01]  /*0350*/  UMOV UR4, 0x400 ;  /* 0x0000040000047882 */ /* 0x000fe20000000000 */
[----:B------:R-:W-:Y:S01]  /*0360*/  BSSY.RECONVERGENT B0, `(.L_x_4) ;  /* 0x00000a6000007945 */ /* 0x000fe20003800200 */
[----:B0-----:R-:W-:-:S09]  /*0370*/  ULEA UR4, UR5, UR4, 0x18 ;  /* 0x0000000405047291 */ /* 0x001fd2000f8ec0ff */
[----:B------:R0:W-:Y:S01]  /*0380*/  STS [UR4], R0 ;  /* 0x00000000ff007988 */ /* 0x0001e20008000804 */
[----:B------:R-:W-:Y:S05]  /*0390*/  @P0 BRA `(.L_x_5) ;  /* 0x00000008007c0947 */ /* 0x000fea0003800000 */
[----:B------:R-:W-:Y:S01]  /*03a0*/  ISETP.GE.U32.AND P0, PT, R33, R5, PT ;  /* 0x000000052100720c */ /* 0x000fe20003f06070 */
[----:B------:R-:W-:-:S12]  /*03b0*/  BSSY.RECONVERGENT B3, `(.L_x_6) ;  /* 0x000008c000037945 */ /* 0x000fd80003800200 */
[----:B------:R-:W-:Y:S05]  /*03c0*/  @P0 BRA `(.L_x_7) ;  /* 0x0000000800280947 */ /* 0x000fea0003800000 */
[----:B------:R-:W-:Y:S01]  /*03d0*/  ISETP.NE.AND P0, PT, R23, RZ, PT ;  /* 0x000000ff1700720c */ /* 0x000fe20003f05270 */
[----:B------:R-:W-:Y:S01]  /*03e0*/  BSSY.RECONVERGENT B4, `(.L_x_8) ;  /* 0x000003a000047945 */ /* 0x000fe20003800200 */
[----:B------:R-:W-:-:S11]  /*03f0*/  IMAD.MOV.U32 R3, RZ, RZ, R33 ;  /* 0x000000ffff037224 */ /* 0x000fd600078e0021 */
[----:B------:R-:W-:Y:S05]  /*0400*/  @!P0 BRA `(.L_x_9) ;  /* 0x0000000000dc8947 */ /* 0x000fea0003800000 */
[----:B0-----:R-:W0:Y:S01]  /*0410*/  MUFU.RCP R0, R9 ;  /* 0x0000000900007308 */ /* 0x001e220000001000 */
[----:B------:R-:W-:Y:S01]  /*0420*/  BSSY.RECONVERGENT B5, `(.L_x_10) ;  /* 0x000000d000057945 */ /* 0x000fe20003800200 */
[----:B------:R-:W-:-:S06]  /*0430*/  ISETP.NE.AND P2, PT, R23, 0x1, PT ;  /* 0x000000011700780c */ /* 0x000fcc0003f45270 */
[----:B------:R-:W1:Y:S01]  /*0440*/  FCHK P0, R9, R9 ;  /* 0x0000000909007302 */ /* 0x000e620000000000 */
[----:B0-----:R-:W-:-:S04]  /*0450*/  FFMA R3, -R9, R0, 1 ;  /* 0x3f80000009037423 */ /* 0x001fc80000000100 */
[----:B------:R-:W-:-:S04]  /*0460*/  FFMA R0, R0, R3, R0 ;  /* 0x0000000300007223 */ /* 0x000fc80000000000 */
[----:B------:R-:W-:-:S04]  /*0470*/  FFMA R3, R9, R0, RZ ;  /* 0x0000000009037223 */ /* 0x000fc800000000ff */
[----:B------:R-:W-:-:S04]  /*0480*/  FFMA R5, -R9, R3, R9 ;  /* 0x0000000309057223 */ /* 0x000fc80000000109 */
[----:B------:R-:W-:Y:S01]  /*0490*/  FFMA R0, R0, R5, R3 ;  /* 0x0000000500007223 */ /* 0x000fe20000000003 */
[----:B------:R-:W-:Y:S01]  /*04a0*/  IADD3 R3, PT, PT, R33, 0x1, RZ ;  /* 0x0000000121037810 */ /* 0x000fe20007ffe0ff */
[----:B-1----:R-:W-:Y:S06]  /*04b0*/  @!P0 BRA `(.L_x_11) ;  /* 0x00000000000c8947 */ /* 0x002fec0003800000 */
[----:B------:R-:W-:Y:S01]  /*04c0*/  IMAD.MOV.U32 R35, RZ, RZ, R9 ;  /* 0x000000ffff237224 */ /* 0x000fe200078e0009 */
[----:B------:R-:W-:-:S07]  /*04d0*/  MOV R12, 0x4f0 ;  /* 0x000004f0000c7802 */ /* 0x000fce0000000f00 */
[----:B------:R-:W-:Y:S05]  /*04e0*/  CALL.REL.NOINC `($__internal_0_$__cuda_sm3x_div_rn_noftz_f32_slowpath) ;  /* 0x0000007800107944 */ /* 0x000fea0003c00000 */
.L_x_11:
[----:B------:R-:W-:Y:S05]  /*04f0*/  BSYNC.RECONVERGENT B5 ;  /* 0x0000000000057941 */ /* 0x000fea0003800200 */
.L_x_10:
[----:B------:R1:W-:Y:S01]  /*0500*/  STG.E desc[UR36][R6.64], R0 ;  /* 0x0000000006007986 */ /* 0x0003e2000c101924 */
[----:B------:R-:W-:Y:S05]  /*0510*/  @!P2 BRA `(.L_x_9) ;  /* 0x000000000098a947 */ /* 0x000fea0003800000 */
[----:B-1----:R-:W0:Y:S01]  /*0520*/  LDC.64 R6, c[0x0][0x380] ;  /* 0x0000e000ff067b82 */ /* 0x002e220000000a00 */
[----:B------:R-:W-:-:S04]  /*0530*/  VIADD R3, R4, 0x1 ;  /* 0x0000000104037836 */ /* 0x000fc80000000000 */
[----:B0-----:R-:W-:-:S05]  /*0540*/  IMAD.WIDE.U32 R6, R3, 0x4, R6 ;  /* 0x0000000403067825 */ /* 0x001fca00078e0006 */
[----:B------:R-:W2:Y:S01]  /*0550*/  LDG.E R35, desc[UR36][R6.64] ;  /* 0x0000002406237981 */ /* 0x000ea2000c1e1900 */
[----:B------:R-:W0:Y:S01]  /*0560*/  MUFU.RCP R0, R9 ;  /* 0x0000000900007308 */ /* 0x000e220000001000 */
[----:B------:R-:W-:Y:S01]  /*0570*/  BSSY.RECONVERGENT B5, `(.L_x_12) ;  /* 0x000000c000057945 */ /* 0x000fe20003800200 */
[----:B------:R-:W-:Y:S01]  /*0580*/  ISETP.NE.AND P2, PT, R23, 0x2, PT ;  /* 0x000000021700780c */ /* 0x000fe20003f45270 */
[----:B0-----:R-:W-:-:S04]  /*0590*/  FFMA R3, -R9, R0, 1 ;  /* 0x3f80000009037423 */ /* 0x001fc80000000100 */
[----:B------:R-:W-:Y:S01]  /*05a0*/  FFMA R0, R0, R3, R0 ;  /* 0x0000000300007223 */ /* 0x000fe20000000000 */
[----:B--2---:R-:W0:Y:S03]  /*05b0*/  FCHK P0, R35, R9 ;  /* 0x0000000923007302 */ /* 0x004e260000000000 */
[----:B------:R-:W-:-:S04]  /*05c0*/  FFMA R3, R0, R35, RZ ;  /* 0x0000002300037223 */ /* 0x000fc800000000ff */
[----:B------:R-:W-:-:S04]  /*05d0*/  FFMA R5, -R9, R3, R35 ;  /* 0x0000000309057223 */ /* 0x000fc80000000123 */
[----:B------:R-:W-:Y:S01]  /*05e0*/  FFMA R0, R0, R5, R3 ;  /* 0x0000000500007223 */ /* 0x000fe20000000003 */
[----:B------:R-:W-:Y:S01]  /*05f0*/  IADD3 R3, PT, PT, R33, 0x2, RZ ;  /* 0x0000000221037810 */ /* 0x000fe20007ffe0ff */
[----:B0-----:R-:W-:Y:S06]  /*0600*/  @!P0 BRA `(.L_x_13) ;  /* 0x0000000000088947 */ /* 0x001fec0003800000 */
[----:B------:R-:W-:-:S07]  /*0610*/  MOV R12, 0x630 ;  /* 0x00000630000c7802 */ /* 0x000fce0000000f00 */
[----:B------:R-:W-:Y:S05]  /*0620*/  CALL.REL.NOINC `($__internal_0_$__cuda_sm3x_div_rn_noftz_f32_slowpath) ;  /* 0x0000007400c07944 */ /* 0x000fea0003c00000 */
.L_x_13:
[----:B------:R-:W-:Y:S05]  /*0630*/  BSYNC.RECONVERGENT B5 ;  /* 0x0000000000057941 */ /* 0x000fea0003800200 */
.L_x_12:
[----:B------:R2:W-:Y:S01]  /*0640*/  STG.E desc[UR36][R6.64], R0 ;  /* 0x0000000006007986 */ /* 0x0005e2000c101924 */
[----:B------:R-:W-:Y:S05]  /*0650*/  @!P2 BRA `(.L_x_9) ;  /* 0x000000000048a947 */ /* 0x000fea0003800000 */
[----:B--2---:R-:W0:Y:S01]  /*0660*/  LDC.64 R6, c[0x0][0x380] ;  /* 0x0000e000ff067b82 */ /* 0x004e220000000a00 */
[----:B------:R-:W-:-:S04]  /*0670*/  VIADD R5, R4, 0x2 ;  /* 0x0000000204057836 */ /* 0x000fc80000000000 */
[----:B0-----:R-:W-:-:S05]  /*0680*/  IMAD.WIDE.U32 R4, R5, 0x4, R6 ;  /* 0x0000000405047825 */ /* 0x001fca00078e0006 */
[----:B------:R-:W2:Y:S01]  /*0690*/  LDG.E R35, desc[UR36][R4.64] ;  /* 0x0000002404237981 */ /* 0x000ea2000c1e1900 */
[----:B------:R-:W0:Y:S01]  /*06a0*/  MUFU.RCP R0, R9 ;  /* 0x0000000900007308 */ /* 0x000e220000001000 */
[----:B------:R-:W-:Y:S01]  /*06b0*/  BSSY.RECONVERGENT B5, `(.L_x_14) ;  /* 0x000000b000057945 */ /* 0x000fe20003800200 */
[----:B0-----:R-:W-:-:S04]  /*06c0*/  FFMA R3, -R9, R0, 1 ;  /* 0x3f80000009037423 */ /* 0x001fc80000000100 */
[----:B------:R-:W-:Y:S01]  /*06d0*/  FFMA R0, R0, R3, R0 ;  /* 0x0000000300007223 */ /* 0x000fe20000000000 */
[----:B------:R-:W-:Y:S01]  /*06e0*/  VIADD R3, R33, 0x3 ;  /* 0x0000000321037836 */ /* 0x000fe20000000000 */
[----:B--2---:R-:W0:Y:S02]  /*06f0*/  FCHK P0, R35, R9 ;  /* 0x0000000923007302 */ /* 0x004e240000000000 */
[----:B------:R-:W-:-:S04]  /*0700*/  FFMA R6, R0, R35, RZ ;  /* 0x0000002300067223 */ /* 0x000fc800000000ff */
[----:B------:R-:W-:-:S04]  /*0710*/  FFMA R7, -R9, R6, R35 ;  /* 0x0000000609077223 */ /* 0x000fc80000000123 */
[----:B------:R-:W-:Y:S01]  /*0720*/  FFMA R0, R0, R7, R6 ;  /* 0x0000000700007223 */ /* 0x000fe20000000006 */
[----:B0-----:R-:W-:Y:S06]  /*0730*/  @!P0 BRA `(.L_x_15) ;  /* 0x0000000000088947 */ /* 0x001fec0003800000 */
[----:B------:R-:W-:-:S07]  /*0740*/  MOV R12, 0x760 ;  /* 0x00000760000c7802 */ /* 0x000fce0000000f00 */
[----:B------:R-:W-:Y:S05]  /*0750*/  CALL.REL.NOINC `($__internal_0_$__cuda_sm3x_div_rn_noftz_f32_slowpath) ;  /* 0x0000007400747944 */ /* 0x000fea0003c00000 */
.L_x_15:
[----:B------:R-:W-:Y:S05]  /*0760*/  BSYNC.RECONVERGENT B5 ;  /* 0x0000000000057941 */ /* 0x000fea0003800200 */
.L_x_14:
[----:B------:R3:W-:Y:S02]  /*0770*/  STG.E desc[UR36][R4.64], R0 ;  /* 0x0000000004007986 */ /* 0x0007e4000c101924 */
.L_x_9:
[----:B------:R-:W-:Y:S05]  /*0780*/  BSYNC.RECONVERGENT B4 ;  /* 0x0000000000047941 */ /* 0x000fea0003800200 */
.L_x_8:
[----:B0123--:R-:W-:-:S04]  /*0790*/  IADD3 R0, PT, PT, -R33, R31, RZ ;  /* 0x0000001f21007210 */ /* 0x00ffc80007ffe1ff */
[----:B------:R-:W-:-:S13]  /*07a0*/  ISETP.GE.U32.AND P0, PT, R0, 0x3, PT ;  /* 0x000000030000780c */ /* 0x000fda0003f06070 */
[----:B------:R-:W-:Y:S05]  /*07b0*/  @!P0 BRA `(.L_x_7) ;  /* 0x00000004002c8947 */ /* 0x000fea0003800000 */
.L_x_24:
[----:B------:R-:W0:Y:S01]  /*07c0*/  LDC.64 R6, c[0x0][0x380] ;  /* 0x0000e000ff067b82 */ /* 0x000e220000000a00 */
[----:B------:R-:W-:Y:S01]  /*07d0*/  IMAD.IADD R34, R10, 0x1, R3 ;  /* 0x000000010a227824 */ /* 0x000fe200078e0203 */
[----:B-1----:R-:W1:Y:S01]  /*07e0*/  MUFU.RCP R0, R9 ;  /* 0x0000000900007308 */ /* 0x002e620000001000 */
[----:B------:R-:W2:Y:S02]  /*07f0*/  LDCU UR4, c[0x0][0x388] ;  /* 0x00007100ff0477ac */ /* 0x000ea40008000800 */
[----:B0-----:R-:W-:-:S05]  /*0800*/  IMAD.WIDE.U32 R6, R34, 0x4, R6 ;  /* 0x0000000422067825 */ /* 0x001fca00078e0006 */
[----:B------:R-:W3:Y:S01]  /*0810*/  LDG.E R35, desc[UR36][R6.64] ;  /* 0x0000002406237981 */ /* 0x000ee2000c1e1900 */
[----:B-1----:R-:W-:Y:S01]  /*0820*/  FFMA R5, -R9, R0, 1 ;  /* 0x3f80000009057423 */ /* 0x002fe20000000100 */
[----:B------:R-:W-:Y:S01]  /*0830*/  VIADD R3, R3, 0x4 ;  /* 0x0000000403037836 */ /* 0x000fe20000000000 */
[----:B------:R-:W-:Y:S02]  /*0840*/  BSSY.RECONVERGENT B4, `(.L_x_16) ;  /* 0x000000b000047945 */ /* 0x000fe40003800200 */
[----:B------:R-:W-:Y:S02]  /*0850*/  FFMA R0, R0, R5, R0 ;  /* 0x0000000500007223 */ /* 0x000fe40000000000 */
[----:B--2---:R-:W-:Y:S01]  /*0860*/  ISETP.GE.U32.AND P2, PT, R3, UR4, PT ;  /* 0x0000000403007c0c */ /* 0x004fe2000bf46070 */
[----:B---3--:R-:W0:Y:S01]  /*0870*/  FCHK P0, R35, R9 ;  /* 0x0000000923007302 */ /* 0x008e220000000000 */
[----:B------:R-:W-:-:S04]  /*0880*/  FFMA R4, R0, R35, RZ ;  /* 0x0000002300047223 */ /* 0x000fc800000000ff */
[----:B------:R-:W-:-:S04]  /*0890*/  FFMA R5, -R9, R4, R35 ;  /* 0x0000000409057223 */ /* 0x000fc80000000123 */
[----:B------:R-:W-:Y:S01]  /*08a0*/  FFMA R11, R0, R5, R4 ;  /* 0x00000005000b7223 */ /* 0x000fe20000000004 */
[----:B0-----:R-:W-:Y:S06]  /*08b0*/  @!P0 BRA `(.L_x_17) ;  /* 0x00000000000c8947 */ /* 0x001fec0003800000 */
[----:B------:R-:W-:-:S07]  /*08c0*/  MOV R12, 0x8e0 ;  /* 0x000008e0000c7802 */ /* 0x000fce0000000f00 */
[----:B------:R-:W-:Y:S05]  /*08d0*/  CALL.REL.NOINC `($__internal_0_$__cuda_sm3x_div_rn_noftz_f32_slowpath) ;  /* 0x0000007400147944 */ /* 0x000fea0003c00000 */
[----:B------:R-:W-:-:S07]  /*08e0*/  MOV R11, R0 ;  /* 0x00000000000b7202 */ /* 0x000fce0000000f00 */
.L_x_17:
[----:B------:R-:W-:Y:S05]  /*08f0*/  BSYNC.RECONVERGENT B4 ;  /* 0x0000000000047941 */ /* 0x000fea0003800200 */
.L_x_16:
[----:B------:R-:W0:Y:S01]  /*0900*/  LDC.64 R4, c[0x0][0x380] ;  /* 0x0000e000ff047b82 */ /* 0x000e220000000a00 */
[----:B------:R-:W-:Y:S01]  /*0910*/  VIADD R13, R34, 0x1 ;  /* 0x00000001220d7836 */ /* 0x000fe20000000000 */
[----:B------:R1:W-:Y:S03]  /*0920*/  STG.E desc[UR36][R6.64], R11 ;  /* 0x0000000b06007986 */ /* 0x0003e6000c101924 */
[----:B0-----:R-:W-:-:S05]  /*0930*/  IMAD.WIDE.U32 R4, R13, 0x4, R4 ;  /* 0x000000040d047825 */ /* 0x001fca00078e0004 */
[----:B------:R-:W2:Y:S01]  /*0940*/  LDG.E R35, desc[UR36][R4.64] ;  /* 0x0000002404237981 */ /* 0x000ea2000c1e1900 */
[----:B------:R-:W0:Y:S01]  /*0950*/  MUFU.RCP R0, R9 ;  /* 0x0000000900007308 */ /* 0x000e220000001000 */
[----:B------:R-:W-:Y:S01]  /*0960*/  BSSY.RECONVERGENT B4, `(.L_x_18) ;  /* 0x000000b000047945 */ /* 0x000fe20003800200 */
[----:B0-----:R-:W-:-:S04]  /*0970*/  FFMA R13, -R9, R0, 1 ;  /* 0x3f800000090d7423 */ /* 0x001fc80000000100 */
[----:B------:R-:W-:Y:S02]  /*0980*/  FFMA R0, R0, R13, R0 ;  /* 0x0000000d00007223 */ /* 0x000fe40000000000 */
[----:B--2---:R-:W0:Y:S02]  /*0990*/  FCHK P0, R35, R9 ;  /* 0x0000000923007302 */ /* 0x004e240000000000 */
[----:B------:R-:W-:-:S04]  /*09a0*/  FFMA R12, R0, R35, RZ ;  /* 0x00000023000c7223 */ /* 0x000fc800000000ff */
[----:B------:R-:W-:-:S04]  /*09b0*/  FFMA R13, -R9, R12, R35 ;  /* 0x0000000c090d7223 */ /* 0x000fc80000000123 */
[----:B------:R-:W-:Y:S01]  /*09c0*/  FFMA R13, R0, R13, R12 ;  /* 0x0000000d000d7223 */ /* 0x000fe2000000000c */
[----:B01----:R-:W-:Y:S06]  /*09d0*/  @!P0 BRA `(.L_x_19) ;  /* 0x00000000000c8947 */ /* 0x003fec0003800000 */
[----:B------:R-:W-:-:S07]  /*09e0*/  MOV R12, 0xa00 ;  /* 0x00000a00000c7802 */ /* 0x000fce0000000f00 */
[----:B------:R-:W-:Y:S05]  /*09f0*/  CALL.REL.NOINC `($__internal_0_$__cuda_sm3x_div_rn_noftz_f32_slowpath) ;  /* 0x0000007000cc7944 */ /* 0x000fea0003c00000 */
[----:B------:R-:W-:-:S07]  /*0a00*/  IMAD.MOV.U32 R13, RZ, RZ, R0 ;  /* 0x000000ffff0d7224 */ /* 0x000fce00078e0000 */
.L_x_19:
[----:B------:R-:W-:Y:S05]  /*0a10*/  BSYNC.RECONVERGENT B4 ;  /* 0x0000000000047941 */ /* 0x000fea0003800200 */
.L_x_18:
[----:B------:R-:W0:Y:S01]  /*0a20*/  LDC.64 R6, c[0x0][0x380] ;  /* 0x0000e000ff067b82 */ /* 0x000e220000000a00 */
[----:B------:R-:W-:Y:S01]  /*0a30*/  IADD3 R11, PT, PT, R34, 0x2, RZ ;  /* 0x00000002220b7810 */ /* 0x000fe20007ffe0ff */
[----:B------:R1:W-:Y:S04]  /*0a40*/  STG.E desc[UR36][R4.64], R13 ;  /* 0x0000000d04007986 */ /* 0x0003e8000c101924 */
        /* <DEDUP_REMOVED lines=14> */
.L_x_21:
[----:B------:R-:W-:Y:S05]  /*0b30*/  BSYNC.RECONVERGENT B4 ;  /* 0x0000000000047941 */ /* 0x000fea0003800200 */
.L_x_20:
        /* <DEDUP_REMOVED lines=16> */
.L_x_23:
[----:B------:R-:W-:Y:S05]  /*0c40*/  BSYNC.RECONVERGENT B4 ;  /* 0x0000000000047941 */ /* 0x000fea0003800200 */
.L_x_22:
[----:B------:R1:W-:Y:S01]  /*0c50*/  STG.E desc[UR36][R4.64], R0 ;  /* 0x0000000004007986 */ /* 0x0003e2000c101924 */
[----:B------:R-:W-:Y:S05]  /*0c60*/  @!P2 BRA `(.L_x_24) ;  /* 0xfffffff800d4a947 */ /* 0x000fea000383ffff */
.L_x_7:
[----:B------:R-:W-:Y:S05]  /*0c70*/  BSYNC.RECONVERGENT B3 ;  /* 0x0000000000037941 */ /* 0x000fea0003800200 */
.L_x_6:
[----:B-1----:R-:W1:Y:S02]  /*0c80*/  LDC.64 R4, c[0x0][0x390] ;  /* 0x0000e400ff047b82 */ /* 0x002e640000000a00 */
[----:B-1----:R-:W-:-:S05]  /*0c90*/  IMAD.WIDE R4, R8, 0x4, R4 ;  /* 0x0000000408047825 */ /* 0x002fca00078e0204 */
[----:B------:R-:W2:Y:S01]  /*0ca0*/  LDG.E R35, desc[UR36][R4.64+0x4] ;  /* 0x0000042404237981 */ /* 0x000ea2000c1e1900 */
[----:B0-----:R-:W0:Y:S01]  /*0cb0*/  MUFU.RCP R0, R9 ;  /* 0x0000000900007308 */ /* 0x001e220000001000 */
[----:B------:R-:W-:Y:S01]  /*0cc0*/  BSSY.RECONVERGENT B3, `(.L_x_25) ;  /* 0x000000a000037945 */ /* 0x000fe20003800200 */
[----:B0-----:R-:W-:-:S04]  /*0cd0*/  FFMA R3, -R9, R0, 1 ;  /* 0x3f80000009037423 */ /* 0x001fc80000000100 */
[----:B------:R-:W-:Y:S02]  /*0ce0*/  FFMA R0, R0, R3, R0 ;  /* 0x0000000300007223 */ /* 0x000fe40000000000 */
[----:B--2---:R-:W0:Y:S02]  /*0cf0*/  FCHK P0, R35, R9 ;  /* 0x0000000923007302 */ /* 0x004e240000000000 */
[----:B------:R-:W-:-:S04]  /*0d00*/  FFMA R3, R0, R35, RZ ;  /* 0x0000002300037223 */ /* 0x000fc800000000ff */
[----:B------:R-:W-:-:S04]  /*0d10*/  FFMA R6, -R9, R3, R35 ;  /* 0x0000000309067223 */ /* 0x000fc80000000123 */
[----:B------:R-:W-:Y:S01]  /*0d20*/  FFMA R0, R0, R6, R3 ;  /* 0x0000000600007223 */ /* 0x000fe20000000003 */
[----:B0-----:R-:W-:Y:S06]  /*0d30*/  @!P0 BRA `(.L_x_26) ;  /* 0x0000000000088947 */ /* 0x001fec0003800000 */
[----:B------:R-:W-:-:S07]  /*0d40*/  MOV R12, 0xd60 ;  /* 0x00000d60000c7802 */ /* 0x000fce0000000f00 */
[----:B------:R-:W-:Y:S05]  /*0d50*/  CALL.REL.NOINC `($__internal_0_$__cuda_sm3x_div_rn_noftz_f32_slowpath) ;  /* 0x0000006c00f47944 */ /* 0x000fea0003c00000 */
.L_x_26:
[----:B------:R-:W-:Y:S05]  /*0d60*/  BSYNC.RECONVERGENT B3 ;  /* 0x0000000000037941 */ /* 0x000fea0003800200 */
.L_x_25:
[----:B------:R0:W-:Y:S01]  /*0d70*/  STG.E desc[UR36][R4.64+0x4], R0 ;  /* 0x0000040004007986 */ /* 0x0001e2000c101924 */
[----:B------:R-:W-:Y:S05]  /*0d80*/  BRA `(.L_x_27) ;  /* 0x00000000000c7947 */ /* 0x000fea0003800000 */
.L_x_5:
[----:B------:R-:W1:Y:S01]  /*0d90*/  LDC.64 R4, c[0x0][0x3a0] ;  /* 0x0000e800ff047b82 */ /* 0x000e620000000a00 */
[----:B0-----:R-:W-:-:S05]  /*0da0*/  HFMA2 R0, -RZ, RZ, 0, 5.9604644775390625e-08 ;  /* 0x00000001ff007431 */ /* 0x001fca00000001ff */
[----:B-1----:R1:W-:Y:S02]  /*0db0*/  STG.E.U8 desc[UR36][R4.64], R0 ;  /* 0x0000000004007986 */ /* 0x0023e4000c101124 */
.L_x_27:
[----:B------:R-:W-:Y:S05]  /*0dc0*/  BSYNC.RECONVERGENT B0 ;  /* 0x0000000000007941 */ /* 0x000fea0003800200 */
.L_x_4:
[----:B------:R-:W-:Y:S01]  /*0dd0*/  MOV R8, 0x0 ;  /* 0x0000000000087802 */ /* 0x000fe20000000f00 */
[----:B------:R-:W0:Y:S01]  /*0de0*/  LDCU.64 UR4, c[0x4][0x8] ;  /* 0x01000100ff0477ac */ /* 0x000e220008000a00 */
[----:B------:R-:W-:-:S04]  /*0df0*/  CS2R R6, SRZ ;  /* 0x0000000000067805 */ /* 0x000fc8000001ff00 */
[----:B------:R-:W2:Y:S01]  /*0e00*/  LDC.64 R8, c[0x4][R8] ;  /* 0x0100000008087b82 */ /* 0x000ea20000000a00 */
[----:B01----:R-:W-:Y:S02]  /*0e10*/  IMAD.U32 R4, RZ, RZ, UR4 ;  /* 0x00000004ff047e24 */ /* 0x003fe4000f8e00ff */
[----:B------:R-:W-:-:S07]  /*0e20*/  IMAD.U32 R5, RZ, RZ, UR5 ;  /* 0x00000005ff057e24 */ /* 0x000fce000f8e00ff */
[----:B------:R-:W-:-:S07]  /*0e30*/  LEPC R20, `(.L_x_28) ;  /* 0x000000001014794e */ /* 0x000fce0000000000 */
[----:B--2---:R-:W-:Y:S05]  /*0e40*/  CALL.ABS.NOINC R8 ;  /* 0x0000000008007343 */ /* 0x004fea0003c00000 */
.L_x_28:
[----:B------:R-:W-:Y:S01]  /*0e50*/  HFMA2 R36, -RZ, RZ, 0, 0 ;  /* 0x00000000ff247431 */ /* 0x000fe200000001ff */
[----:B------:R-:W-:Y:S06]  /*0e60*/  BSSY.RECONVERGENT B6, `(.L_x_29) ;  /* 0x00001f1000067945 */ /* 0x000fec0003800200 */
.L_x_68:
[----:B------:R-:W-:Y:S01]  /*0e70*/  MOV R8, 0x0 ;  /* 0x0000000000087802 */ /* 0x000fe20000000f00 */
[----:B------:R-:W0:Y:S01]  /*0e80*/  LDCU.64 UR4, c[0x4][0x10] ;  /* 0x01000200ff0477ac */ /* 0x000e220008000a00 */
[----:B------:R-:W-:Y:S02]  /*0e90*/  ISETP.GE.U32.AND P0, PT, R31, 0xf, PT ;  /* 0x0000000f1f00780c */ /* 0x000fe40003f06070 */
[----:B------:R-:W-:Y:S02]  /*0ea0*/  CS2R R6, SRZ ;  /* 0x0000000000067805 */ /* 0x000fe4000001ff00 */
[----:B------:R-:W1:Y:S01]  /*0eb0*/  LDC.64 R8, c[0x4][R8] ;  /* 0x0100000008087b82 */ /* 0x000e620000000a00 */
[----:B------:R-:W-:Y:S01]  /*0ec0*/  P2R R0, PR, RZ, 0x1 ;  /* 0x00000001ff007803 */ /* 0x000fe20000000000 */
[----:B0-----:R-:W-:Y:S02]  /*0ed0*/  IMAD.U32 R4, RZ, RZ, UR4 ;  /* 0x00000004ff047e24 */ /* 0x001fe4000f8e00ff */
[----:B------:R-:W-:-:S07]  /*0ee0*/  IMAD.U32 R5, RZ, RZ, UR5 ;  /* 0x00000005ff057e24 */ /* 0x000fce000f8e00ff */
[----:B------:R-:W-:-:S07]  /*0ef0*/  LEPC R20, `(.L_x_30) ;  /* 0x000000001014794e */ /* 0x000fce0000000000 */
[----:B-1----:R-:W-:Y:S05]  /*0f00*/  CALL.ABS.NOINC R8 ;  /* 0x0000000008007343 */ /* 0x002fea0003c00000 */
.L_x_30:
[----:B------:R-:W-:Y:S02]  /*0f10*/  ISETP.GE.U32.AND P6, PT, R31, 0xf, PT ;  /* 0x0000000f1f00780c */ /* 0x000fe40003fc6070 */
[----:B------:R-:W-:-:S11]  /*0f20*/  MOV R35, RZ ;  /* 0x000000ff00237202 */ /* 0x000fd60000000f00 */
[----:B------:R-:W-:Y:S05]  /*0f30*/  @!P6 BRA `(.L_x_31) ;  /* 0x0000000c00ace947 */ /* 0x000fea0003800000 */
[----:B------:R-:W-:Y:S01]  /*0f40*/  BSSY.RECONVERGENT B7, `(.L_x_32) ;  /* 0x00000e9000077945 */ /* 0x000fe20003800200 */
[----:B------:R-:W-:-:S07]  /*0f50*/  IMAD.MOV.U32 R35, RZ, RZ, RZ ;  /* 0x000000ffff237224 */ /* 0x000fce00078e00ff */
.L_x_49:
[----:B------:R-:W0:Y:S01]  /*0f60*/  LDC.64 R4, c[0x0][0x380] ;  /* 0x0000e000ff047b82 */ /* 0x000e220000000a00 */
[----:B------:R-:W1:Y:S02]  /*0f70*/  LDCU UR4, c[0x0][0x388] ;  /* 0x00007100ff0477ac */ /* 0x000e640008000800 */
[----:B-1----:R-:W-:Y:S01]  /*0f80*/  IMAD R34, R36, UR4, R35 ;  /* 0x0000000424227c24 */ /* 0x002fe2000f8e0223 */
[----:B------:R-:W-:Y:S01]  /*0f90*/  MOV R32, 0x0 ;  /* 0x0000000000207802 */ /* 0x000fe20000000f00 */
[----:B------:R-:W1:Y:S02]  /*0fa0*/  LDCU.64 UR4, c[0x4][0x18] ;  /* 0x01000300ff0477ac */ /* 0x000e640008000a00 */
[----:B0-----:R-:W-:-:S05]  /*0fb0*/  IMAD.WIDE.U32 R12, R34, 0x4, R4 ;  /* 0x00000004220c7825 */ /* 0x001fca00078e0004 */
[----:B------:R-:W2:Y:S01]  /*0fc0*/  LDG.E R10, desc[UR36][R12.64] ;  /* 0x000000240c0a7981 */ /* 0x000ea2000c1e1900 */
[----:B------:R0:W3:Y:S01]  /*0fd0*/  LDC.64 R8, c[0x4][R32] ;  /* 0x0100000020087b82 */ /* 0x0000e20000000a00 */
[----:B------:R-:W-:Y:S01]  /*0fe0*/  VIADD R35, R35, 0x10 ;  /* 0x0000001023237836 */ /* 0x000fe20000000000 */
[----:B------:R-:W-:Y:S01]  /*0ff0*/  MOV R7, R2 ;  /* 0x0000000200077202 */ /* 0x000fe20000000f00 */
[----:B------:R-:W-:-:S03]  /*1000*/  IMAD.MOV.U32 R6, RZ, RZ, R18 ;  /* 0x000000ffff067224 */ /* 0x000fc600078e0012 */
[----:B------:R-:W-:Y:S02]  /*1010*/  ISETP.NE.AND P0, PT, R35, R28, PT ;  /* 0x0000001c2300720c */ /* 0x000fe40003f05270 */
[----:B-1----:R-:W-:Y:S01]  /*1020*/  MOV R4, UR4 ;  /* 0x0000000400047c02 */ /* 0x002fe20008000f00 */
[----:B------:R-:W-:Y:S01]  /*1030*/  IMAD.U32 R5, RZ, RZ, UR5 ;  /* 0x00000005ff057e24 */ /* 0x000fe2000f8e00ff */
[----:B------:R-:W-:Y:S01]  /*1040*/  P2R R37, PR, RZ, 0x1 ;  /* 0x00000001ff257803 */ /* 0x000fe20000000000 */
[----:B--2---:R-:W1:Y:S02]  /*1050*/  F2F.F64.F32 R10, R10 ;  /* 0x0000000a000a7310 */ /* 0x004e640000201800 */
[----:B-1-3--:R0:W-:Y:S06]  /*1060*/  STL.64 [R1], R10 ;  /* 0x0000000a01007387 */ /* 0x00a1ec0000100a00 */
[----:B------:R-:W-:-:S07]  /*1070*/  LEPC R20, `(.L_x_33) ;  /* 0x000000001014794e */ /* 0x000fce0000000000 */
[----:B0-----:R-:W-:Y:S05]  /*1080*/  CALL.ABS.NOINC R8 ;  /* 0x0000000008007343 */ /* 0x001fea0003c00000 */
.L_x_33:
[----:B------:R-:W0:Y:S01]  /*1090*/  LDC.64 R4, c[0x0][0x380] ;  /* 0x0000e000ff047b82 */ /* 0x000e220000000a00 */
[----:B------:R-:W-:Y:S01]  /*10a0*/  VIADD R13, R34, 0x1 ;  /* 0x00000001220d7836 */ /* 0x000fe20000000000 */
[----:B------:R-:W1:Y:S03]  /*10b0*/  LDCU.64 UR4, c[0x4][0x18] ;  /* 0x01000300ff0477ac */ /* 0x000e660008000a00 */
[----:B0-----:R-:W-:-:S05]  /*10c0*/  IMAD.WIDE.U32 R12, R13, 0x4, R4 ;  /* 0x000000040d0c7825 */ /* 0x001fca00078e0004 */
[----:B------:R-:W2:Y:S01]  /*10d0*/  LDG.E R10, desc[UR36][R12.64] ;  /* 0x000000240c0a7981 */ /* 0x000ea2000c1e1900 */
[----:B------:R0:W3:Y:S01]  /*10e0*/  LDC.64 R8, c[0x4][R32] ;  /* 0x0100000020087b82 */ /* 0x0000e20000000a00 */
[----:B-1----:R-:W-:Y:S01]  /*10f0*/  IMAD.U32 R4, RZ, RZ, UR4 ;  /* 0x00000004ff047e24 */ /* 0x002fe2000f8e00ff */
[----:B------:R-:W-:Y:S01]  /*1100*/  MOV R5, UR5 ;  /* 0x0000000500057c02 */ /* 0x000fe20008000f00 */
[----:B------:R-:W-:Y:S02]  /*1110*/  IMAD.MOV.U32 R6, RZ, RZ, R18 ;  /* 0x000000ffff067224 */ /* 0x000fe400078e0012 */
[----:B------:R-:W-:Y:S01]  /*1120*/  IMAD.MOV.U32 R7, RZ, RZ, R2 ;  /* 0x000000ffff077224 */ /* 0x000fe200078e0002 */
[----:B--2---:R-:W1:Y:S02]  /*1130*/  F2F.F64.F32 R10, R10 ;  /* 0x0000000a000a7310 */ /* 0x004e640000201800 */
[----:B-1-3--:R0:W-:Y:S04]  /*1140*/  STL.64 [R1], R10 ;  /* 0x0000000a01007387 */ /* 0x00a1e80000100a00 */
[----:B------:R-:W-:-:S07]  /*1150*/  LEPC R20, `(.L_x_34) ;  /* 0x000000001014794e */ /* 0x000fce0000000000 */
[----:B0-----:R-:W-:Y:S05]  /*1160*/  CALL.ABS.NOINC R8 ;  /* 0x0000000008007343 */ /* 0x001fea0003c00000 */
.L_x_34:
[----:B------:R-:W0:Y:S01]  /*1170*/  LDC.64 R4, c[0x0][0x380] ;  /* 0x0000e000ff047b82 */ /* 0x000e220000000a00 */
[----:B------:R-:W-:Y:S01]  /*1180*/  IADD3 R13, PT, PT, R34, 0x2, RZ ;  /* 0x00000002220d7810 */ /* 0x000fe20007ffe0ff */
[----:B------:R-:W1:Y:S04]  /*1190*/  LDCU.64 UR4, c[0x4][0x18] ;  /* 0x01000300ff0477ac */ /* 0x000e680008000a00 */
[----:B0-----:R-:W-:-:S05]  /*11a0*/  IMAD.WIDE.U32 R12, R13, 0x4, R4 ;  /* 0x000000040d0c7825 */ /* 0x001fca00078e0004 */
[----:B------:R-:W2:Y:S01]  /*11b0*/  LDG.E R10, desc[UR36][R12.64] ;  /* 0x000000240c0a7981 */ /* 0x000ea2000c1e1900 */
[----:B------:R0:W3:Y:S01]  /*11c0*/  LDC.64 R8, c[0x4][R32] ;  /* 0x0100000020087b82 */ /* 0x0000e20000000a00 */
[----:B-1----:R-:W-:Y:S01]  /*11d0*/  IMAD.U32 R4, RZ, RZ, UR4 ;  /* 0x00000004ff047e24 */ /* 0x002fe2000f8e00ff */
[----:B------:R-:W-:Y:S01]  /*11e0*/  MOV R6, R18 ;  /* 0x0000001200067202 */ /* 0x000fe20000000f00 */
[----:B------:R-:W-:Y:S02]  /*11f0*/  IMAD.U32 R5, RZ, RZ, UR5 ;  /* 0x00000005ff057e24 */ /* 0x000fe4000f8e00ff */
[----:B------:R-:W-:Y:S01]  /*1200*/  IMAD.MOV.U32 R7, RZ, RZ, R2 ;  /* 0x000000ffff077224 */ /* 0x000fe200078e0002 */
[----:B--2---:R-:W1:Y:S02]  /*1210*/  F2F.F64.F32 R10, R10 ;  /* 0x0000000a000a7310 */ /* 0x004e640000201800 */
[----:B-1-3--:R0:W-:Y:S04]  /*1220*/  STL.64 [R1], R10 ;  /* 0x0000000a01007387 */ /* 0x00a1e80000100a00 */
[----:B------:R-:W-:-:S07]  /*1230*/  LEPC R20, `(.L_x_35) ;  /* 0x000000001014794e */ /* 0x000fce0000000000 */
[----:B0-----:R-:W-:Y:S05]  /*1240*/  CALL.ABS.NOINC R8 ;  /* 0x0000000008007343 */ /* 0x001fea0003c00000 */
.L_x_35:
[----:B------:R-:W0:Y:S01]  /*1250*/  LDC.64 R4, c[0x0][0x380] ;  /* 0x0000e000ff047b82 */ /* 0x000e220000000a00 */
[----:B------:R-:W-:Y:S01]  /*1260*/  VIADD R13, R34, 0x3 ;  /* 0x00000003220d7836 */ /* 0x000fe20000000000 */
[----:B------:R-:W1:Y:S03]  /*1270*/  LDCU.64 UR4, c[0x4][0x18] ;  /* 0x01000300ff0477ac */ /* 0x000e660008000a00 */
[----:B0-----:R-:W-:-:S05]  /*1280*/  IMAD.WIDE.U32 R12, R13, 0x4, R4 ;  /* 0x000000040d0c7825 */ /* 0x001fca00078e0004 */
[----:B------:R-:W2:Y:S01]  /*1290*/  LDG.E R10, desc[UR36][R12.64] ;  /* 0x000000240c0a7981 */ /* 0x000ea2000c1e1900 */
[----:B------:R0:W3:Y:S01]  /*12a0*/  LDC.64 R8, c[0x4][R32] ;  /* 0x0100000020087b82 */ /* 0x0000e20000000a00 */
[----:B-1----:R-:W-:Y:S01]  /*12b0*/  MOV R4, UR4 ;  /* 0x0000000400047c02 */ /* 0x002fe20008000f00 */
[----:B------:R-:W-:Y:S01]  /*12c0*/  IMAD.U32 R5, RZ, RZ, UR5 ;  /* 0x00000005ff057e24 */ /* 0x000fe2000f8e00ff */
[----:B------:R-:W-:Y:S01]  /*12d0*/  MOV R7, R2 ;  /* 0x0000000200077202 */ /* 0x000fe20000000f00 */
[----:B------:R-:W-:Y:S01]  /*12e0*/  IMAD.MOV.U32 R6, RZ, RZ, R18 ;  /* 0x000000ffff067224 */ /* 0x000fe200078e0012 */
[----:B--2---:R-:W1:Y:S02]  /*12f0*/  F2F.F64.F32 R10, R10 ;  /* 0x0000000a000a7310 */ /* 0x004e640000201800 */
[----:B-1-3--:R0:W-:Y:S04]  /*1300*/  STL.64 [R1], R10 ;  /* 0x0000000a01007387 */ /* 0x00a1e80000100a00 */
[----:B------:R-:W-:-:S07]  /*1310*/  LEPC R20, `(.L_x_36) ;  /* 0x000000001014794e */ /* 0x000fce0000000000 */
[----:B0-----:R-:W-:Y:S05]  /*1320*/  CALL.ABS.NOINC R8 ;  /* 0x0000000008007343 */ /* 0x001fea0003c00000 */
.L_x_36:
        /* <DEDUP_REMOVED lines=14> */
.L_x_37:
        /* <DEDUP_REMOVED lines=14> */
.L_x_38:
        /* <DEDUP_REMOVED lines=14> */
.L_x_39:
        /* <DEDUP_REMOVED lines=14> */
.L_x_40:
        /* <DEDUP_REMOVED lines=14> */
.L_x_41:
        /* <DEDUP_REMOVED lines=14> */
.L_x_42:
        /* <DEDUP_REMOVED lines=14> */
.L_x_43:
        /* <DEDUP_REMOVED lines=14> */
.L_x_44:
        /* <DEDUP_REMOVED lines=14> */
.L_x_45:
        /* <DEDUP_REMOVED lines=14> */
.L_x_46:
        /* <DEDUP_REMOVED lines=14> */
.L_x_47:
        /* <DEDUP_REMOVED lines=14> */
.L_x_48:
[----:B------:R-:W-:-:S13]  /*1db0*/  ISETP.NE.AND P6, PT, R37, RZ, PT ;  /* 0x000000ff2500720c */ /* 0x000fda0003fc5270 */
[----:B------:R-:W-:Y:S05]  /*1dc0*/  @P6 BRA `(.L_x_49) ;  /* 0xfffffff000646947 */ /* 0x000fea000383ffff */
[----:B------:R-:W-:Y:S05]  /*1dd0*/  BSYNC.RECONVERGENT B7 ;  /* 0x0000000000077941 */ /* 0x000fea0003800200 */
.L_x_32:
[----:B------:R-:W-:-:S07]  /*1de0*/  IMAD.MOV.U32 R35, RZ, RZ, R28 ;  /* 0x000000ffff237224 */ /* 0x000fce00078e001c */
.L_x_31:
[----:B------:R-:W-:-:S13]  /*1df0*/  ISETP.NE.AND P0, PT, R30, RZ, PT ;  /* 0x000000ff1e00720c */ /* 0x000fda0003f05270 */
[----:B------:R-:W-:Y:S05]  /*1e00*/  @!P0 BRA `(.L_x_50) ;  /* 0x0000000c00a88947 */ /* 0x000fea0003800000 */
[----:B------:R-:W-:-:S13]  /*1e10*/  ISETP.GE.U32.AND P0, PT, R22, 0x7, PT ;  /* 0x000000071600780c */ /* 0x000fda0003f06070 */
[----:B------:R-:W-:Y:S05]  /*1e20*/  @!P0 BRA `(.L_x_51) ;  /* 0x0000000400cc8947 */ /* 0x000fea0003800000 */
        /* <DEDUP_REMOVED lines=8> */
[----:B------:R-:W-:Y:S02]  /*1eb0*/  IMAD.MOV.U32 R6, RZ, RZ, R18 ;  /* 0x000000ffff067224 */ /* 0x000fe400078e0012 */
[----:B------:R-:W-:Y:S02]  /*1ec0*/  IMAD.MOV.U32 R7, RZ, RZ, R2 ;  /* 0x000000ffff077224 */ /* 0x000fe400078e0002 */
[----:B-1----:R-:W-:Y:S01]  /*1ed0*/  IMAD.U32 R4, RZ, RZ, UR4 ;  /* 0x00000004ff047e24 */ /* 0x002fe2000f8e00ff */
[----:B------:R-:W-:Y:S01]  /*1ee0*/  MOV R5, UR5 ;  /* 0x0000000500057c02 */ /* 0x000fe20008000f00 */
[----:B--2---:R-:W1:Y:S02]  /*1ef0*/  F2F.F64.F32 R10, R10 ;  /* 0x0000000a000a7310 */ /* 0x004e640000201800 */
[----:B-1-3--:R0:W-:Y:S04]  /*1f00*/  STL.64 [R1], R10 ;  /* 0x0000000a01007387 */ /* 0x00a1e80000100a00 */
[----:B------:R-:W-:-:S07]  /*1f10*/  LEPC R20, `(.L_x_52) ;  /* 0x000000001014794e */ /* 0x000fce0000000000 */
[----:B0-----:R-:W-:Y:S05]  /*1f20*/  CALL.ABS.NOINC R8 ;  /* 0x0000000008007343 */ /* 0x001fea0003c00000 */
.L_x_52:
        /* <DEDUP_REMOVED lines=14> */
.L_x_53:
        /* <DEDUP_REMOVED lines=14> */
.L_x_54:
        /* <DEDUP_REMOVED lines=14> */
.L_x_55:
        /* <DEDUP_REMOVED lines=14> */
.L_x_56:
        /* <DEDUP_REMOVED lines=14> */
.L_x_57:
        /* <DEDUP_REMOVED lines=14> */
.L_x_58:
        /* <DEDUP_REMOVED lines=14> */
.L_x_59:
[----:B------:R-:W-:-:S07]  /*2550*/  VIADD R35, R35, 0x8 ;  /* 0x0000000823237836 */ /* 0x000fce0000000000 */
.L_x_51:
        /* <DEDUP_REMOVED lines=12> */
[----:B------:R-:W-:Y:S01]  /*2620*/  IMAD.MOV.U32 R6, RZ, RZ, R18 ;  /* 0x000000ffff067224 */ /* 0x000fe200078e0012 */
[----:B------:R-:W-:Y:S02]  /*2630*/  MOV R7, R2 ;  /* 0x0000000200077202 */ /* 0x000fe40000000f00 */
[----:B-1----:R-:W-:Y:S01]  /*2640*/  MOV R4, UR4 ;  /* 0x0000000400047c02 */ /* 0x002fe20008000f00 */
[----:B------:R-:W-:Y:S01]  /*2650*/  IMAD.U32 R5, RZ, RZ, UR5 ;  /* 0x00000005ff057e24 */ /* 0x000fe2000f8e00ff */
[----:B--2---:R-:W1:Y:S02]  /*2660*/  F2F.F64.F32 R10, R10 ;  /* 0x0000000a000a7310 */ /* 0x004e640000201800 */
[----:B-1-3--:R0:W-:Y:S04]  /*2670*/  STL.64 [R1], R10 ;  /* 0x0000000a01007387 */ /* 0x00a1e80000100a00 */
[----:B------:R-:W-:-:S07]  /*2680*/  LEPC R20, `(.L_x_61) ;  /* 0x000000001014794e */ /* 0x000fce0000000000 */
[----:B0-----:R-:W-:Y:S05]  /*2690*/  CALL.ABS.NOINC R8 ;  /* 0x0000000008007343 */ /* 0x001fea0003c00000 */
.L_x_61:
        /* <DEDUP_REMOVED lines=14> */
.L_x_62:
        /* <DEDUP_REMOVED lines=14> */
.L_x_63:
        /* <DEDUP_REMOVED lines=14> */
.L_x_64:
[----:B------:R-:W-:-:S07]  /*2940*/  VIADD R35, R35, 0x4 ;  /* 0x0000000423237836 */ /* 0x000fce0000000000 */
.L_x_60:
[----:B------:R-:W-:-:S13]  /*2950*/  ISETP.NE.AND P0, PT, R27, RZ, PT ;  /* 0x000000ff1b00720c */ /* 0x000fda0003f05270 */
        /* <DEDUP_REMOVED lines=9> */
[----:B------:R-:W-:Y:S01]  /*29f0*/  ISETP.NE.AND P0, PT, R27, 0x1, PT ;  /* 0x000000011b00780c */ /* 0x000fe20003f05270 */
[----:B------:R-:W-:Y:S02]  /*2a00*/  IMAD.MOV.U32 R6, RZ, RZ, R18 ;  /* 0x000000ffff067224 */ /* 0x000fe400078e0012 */
[----:B------:R-:W-:Y:S01]  /*2a10*/  IMAD.MOV.U32 R7, RZ, RZ, R2 ;  /* 0x000000ffff077224 */ /* 0x000fe200078e0002 */
[----:B------:R-:W-:Y:S01]  /*2a20*/  P2R R0, PR, RZ, 0x1 ;  /* 0x00000001ff007803 */ /* 0x000fe20000000000 */
[----:B-1----:R-:W-:Y:S01]  /*2a30*/  IMAD.U32 R4, RZ, RZ, UR4 ;  /* 0x00000004ff047e24 */ /* 0x002fe2000f8e00ff */
[----:B------:R-:W-:Y:S01]  /*2a40*/  MOV R5, UR5 ;  /* 0x0000000500057c02 */ /* 0x000fe20008000f00 */
[----:B--2---:R-:W1:Y:S02]  /*2a50*/  F2F.F64.F32 R10, R10 ;  /* 0x0000000a000a7310 */ /* 0x004e640000201800 */
[----:B-1-3--:R0:W-:Y:S04]  /*2a60*/  STL.64 [R1], R10 ;  /* 0x0000000a01007387 */ /* 0x00a1e80000100a00 */
[----:B------:R-:W-:-:S07]  /*2a70*/  LEPC R20, `(.L_x_65) ;  /* 0x000000001014794e */ /* 0x000fce0000000000 */
[----:B0-----:R-:W-:Y:S05]  /*2a80*/  CALL.ABS.NOINC R8 ;  /* 0x0000000008007343 */ /* 0x001fea0003c00000 */
.L_x_65:
[----:B------:R-:W-:-:S13]  /*2a90*/  ISETP.NE.AND P6, PT, R27, 0x1, PT ;  /* 0x000000011b00780c */ /* 0x000fda0003fc5270 */
[----:B------:R-:W-:Y:S05]  /*2aa0*/  @!P6 BRA `(.L_x_50) ;  /* 0x000000000080e947 */ /* 0x000fea0003800000 */
[----:B------:R-:W0:Y:S01]  /*2ab0*/  LDC.64 R4, c[0x0][0x380] ;  /* 0x0000e000ff047b82 */ /* 0x000e220000000a00 */
[----:B------:R-:W-:Y:S01]  /*2ac0*/  IADD3 R13, PT, PT, R34, 0x1, RZ ;  /* 0x00000001220d7810 */ /* 0x000fe20007ffe0ff */
[----:B------:R-:W1:Y:S04]  /*2ad0*/  LDCU.64 UR4, c[0x4][0x18] ;  /* 0x01000300ff0477ac */ /* 0x000e680008000a00 */
[----:B0-----:R-:W-:-:S05]  /*2ae0*/  IMAD.WIDE.U32 R12, R13, 0x4, R4 ;  /* 0x000000040d0c7825 */ /* 0x001fca00078e0004 */
[----:B------:R-:W2:Y:S01]  /*2af0*/  LDG.E R10, desc[UR36][R12.64] ;  /* 0x000000240c0a7981 */ /* 0x000ea2000c1e1900 */
[----:B------:R0:W3:Y:S01]  /*2b00*/  LDC.64 R8, c[0x4][R32] ;  /* 0x0100000020087b82 */ /* 0x0000e20000000a00 */
[----:B------:R-:W-:Y:S01]  /*2b10*/  ISETP.NE.AND P0, PT, R27, 0x2, PT ;  /* 0x000000021b00780c */ /* 0x000fe20003f05270 */
[----:B-1----:R-:W-:Y:S01]  /*2b20*/  IMAD.U32 R4, RZ, RZ, UR4 ;  /* 0x00000004ff047e24 */ /* 0x002fe2000f8e00ff */
[----:B------:R-:W-:Y:S01]  /*2b30*/  MOV R5, UR5 ;  /* 0x0000000500057c02 */ /* 0x000fe20008000f00 */
[----:B------:R-:W-:Y:S01]  /*2b40*/  IMAD.MOV.U32 R6, RZ, RZ, R18 ;  /* 0x000000ffff067224 */ /* 0x000fe200078e0012 */
[----:B------:R-:W-:Y:S02]  /*2b50*/  P2R R0, PR, RZ, 0x1 ;  /* 0x00000001ff007803 */ /* 0x000fe40000000000 */
[----:B------:R-:W-:Y:S01]  /*2b60*/  MOV R7, R2 ;  /* 0x0000000200077202 */ /* 0x000fe20000000f00 */
[----:B--2---:R-:W1:Y:S02]  /*2b70*/  F2F.F64.F32 R10, R10 ;  /* 0x0000000a000a7310 */ /* 0x004e640000201800 */
[----:B-1-3--:R0:W-:Y:S04]  /*2b80*/  STL.64 [R1], R10 ;  /* 0x0000000a01007387 */ /* 0x00a1e80000100a00 */
[----:B------:R-:W-:-:S07]  /*2b90*/  LEPC R20, `(.L_x_66) ;  /* 0x000000001014794e */ /* 0x000fce0000000000 */
[----:B0-----:R-:W-:Y:S05]  /*2ba0*/  CALL.ABS.NOINC R8 ;  /* 0x0000000008007343 */ /* 0x001fea0003c00000 */
.L_x_66:
[----:B------:R-:W-:-:S13]  /*2bb0*/  ISETP.NE.AND P6, PT, R27, 0x2, PT ;  /* 0x000000021b00780c */ /* 0x000fda0003fc5270 */
[----:B------:R-:W-:Y:S05]  /*2bc0*/  @!P6 BRA `(.L_x_50) ;  /* 0x000000000038e947 */ /* 0x000fea0003800000 */
        /* <DEDUP_REMOVED lines=14> */
.L_x_50:
[----:B------:R-:W-:Y:S01]  /*2cb0*/  MOV R32, 0x0 ;  /* 0x0000000000207802 */ /* 0x000fe20000000f00 */
[----:B------:R-:W0:Y:S01]  /*2cc0*/  LDCU.64 UR4, c[0x4][0x20] ;  /* 0x01000400ff0477ac */ /* 0x000e220008000a00 */
[----:B------:R-:W-:Y:S02]  /*2cd0*/  CS2R R6, SRZ ;  /* 0x0000000000067805 */ /* 0x000fe4000001ff00 */
[----:B------:R1:W2:Y:S01]  /*2ce0*/  LDC.64 R8, c[0x4][R32] ;  /* 0x0100000020087b82 */ /* 0x0002a20000000a00 */
[----:B0-----:R-:W-:Y:S01]  /*2cf0*/  MOV R4, UR4 ;  /* 0x0000000400047c02 */ /* 0x001fe20008000f00 */
[----:B-1----:R-:W-:-:S07]  /*2d00*/  IMAD.U32 R5, RZ, RZ, UR5 ;  /* 0x00000005ff057e24 */ /* 0x002fce000f8e00ff */
[----:B------:R-:W-:-:S07]  /*2d10*/  LEPC R20, `(.L_x_67) ;  /* 0x000000001014794e */ /* 0x000fce0000000000 */
[----:B--2---:R-:W-:Y:S05]  /*2d20*/  CALL.ABS.NOINC R8 ;  /* 0x0000000008007343 */ /* 0x004fea0003c00000 */
.L_x_67:
[----:B------:R-:W0:Y:S01]  /*2d30*/  LDCU UR4, c[0x0][0x388] ;  /* 0x00007100ff0477ac */ /* 0x000e220008000800 */
[----:B------:R-:W-:-:S04]  /*2d40*/  IADD3 R36, PT, PT, R36, 0x1, RZ ;  /* 0x0000000124247810 */ /* 0x000fc80007ffe0ff */
[----:B0-----:R-:W-:-:S13]  /*2d50*/  ISETP.NE.AND P0, PT, R36, UR4, PT ;  /* 0x0000000424007c0c */ /* 0x001fda000bf05270 */
[----:B------:R-:W-:Y:S05]  /*2d60*/  @P0 BRA `(.L_x_68) ;  /* 0xffffffe000400947 */ /* 0x000fea000383ffff */
[----:B------:R-:W-:Y:S05]  /*2d70*/  BSYNC.RECONVERGENT B6 ;  /* 0x0000000000067941 */ /* 0x000fea0003800200 */
.L_x_29:
[----:B------:R0:W1:Y:S01]  /*2d80*/  LDC.64 R8, c[0x4][R32] ;  /* 0x0100000020087b82 */ /* 0x0000620000000a00 */
[----:B------:R-:W2:Y:S01]  /*2d90*/  LDCU.64 UR4, c[0x4][0x28] ;  /* 0x01000500ff0477ac */ /* 0x000ea20008000a00 */
[----:B------:R-:W-:Y:S01]  /*2da0*/  CS2R R6, SRZ ;  /* 0x0000000000067805 */ /* 0x000fe2000001ff00 */
[----:B--2---:R-:W-:Y:S01]  /*2db0*/  IMAD.U32 R4, RZ, RZ, UR4 ;  /* 0x00000004ff047e24 */ /* 0x004fe2000f8e00ff */
[----:B0-----:R-:W-:-:S07]  /*2dc0*/  MOV R5, UR5 ;  /* 0x0000000500057c02 */ /* 0x001fce0008000f00 */
[----:B------:R-:W-:-:S07]  /*2dd0*/  LEPC R20, `(.L_x_1) ;  /* 0x000000001014794e */ /* 0x000fce0000000000 */
[----:B-1----:R-:W-:Y:S05]  /*2de0*/  CALL.ABS.NOINC R8 ;  /* 0x0000000008007343 */ /* 0x002fea0003c00000 */
.L_x_1:
[----:B------:R-:W-:Y:S05]  /*2df0*/  WARPSYNC.ALL ;  /* 0x0000000000007948 */ /* 0x000fea0003800000 */
[----:B------:R-:W1:Y:S08]  /*2e00*/  S2UR UR5, SR_CgaCtaId ;  /* 0x00000000000579c3 */ /* 0x000e700000008800 */
[----:B------:R-:W-:Y:S06]  /*2e10*/  BAR.SYNC.DEFER_BLOCKING 0x0 ;  /* 0x0000000000007b1d */ /* 0x000fec0000010000 */
[----:B------:R-:W-:-:S02]  /*2e20*/  UMOV UR4, 0x400 ;  /* 0x0000040000047882 */ /* 0x000fc40000000000 */
[----:B-1----:R-:W-:-:S09]  /*2e30*/  ULEA UR4, UR5, UR4, 0x18 ;  /* 0x0000000405047291 */ /* 0x002fd2000f8ec0ff */
[----:B------:R-:W1:Y:S02]  /*2e40*/  LDS R3, [UR4] ;  /* 0x00000004ff037984 */ /* 0x000e640008000800 */
[----:B------:R-:W1:Y:S02]  /*2e50*/  LDCU UR4, c[0x0][0x388] ;  /* 0x00007100ff0477ac */ /* 0x000e640008000800 */
[----:B-1----:R-:W-:-:S13]  /*2e60*/  ISETP.GE.U32.AND P0, PT, R3, UR4, PT ;  /* 0x0000000403007c0c */ /* 0x002fda000bf06070 */
[----:B------:R-:W-:Y:S05]  /*2e70*/  @P0 EXIT ;  /* 0x000000000000094d */ /* 0x000fea0003800000 */
[----:B0-----:R-:W0:Y:S01]  /*2e80*/  LDC.64 R4, c[0x0][0x390] ;  /* 0x0000e400ff047b82 */ /* 0x001e220000000a00 */
[----:B------:R-:W-:Y:S01]  /*2e90*/  ISETP.NE.AND P0, PT, R3, R26, PT ;  /* 0x0000001a0300720c */ /* 0x000fe20003f05270 */
[----:B0-----:R-:W-:-:S12]  /*2ea0*/  IMAD.WIDE.U32 R6, R26, 0x4, R4 ;  /* 0x000000041a067825 */ /* 0x001fd800078e0004 */
[----:B------:R-:W-:Y:S05]  /*2eb0*/  @!P0 BRA `(.L_x_69) ;  /* 0x0000002000708947 */ /* 0x000fea0003800000 */
[----:B------:R-:W0:Y:S01]  /*2ec0*/  S2R R0, SR_TID.X ;  /* 0x0000000000007919 */ /* 0x000e220000002100 */
[----:B------:R-:W1:Y:S01]  /*2ed0*/  LDC.64 R8, c[0x0][0x380] ;  /* 0x0000e000ff087b82 */ /* 0x000e620000000a00 */
[--C-:B0-----:R-:W-:Y:S02]  /*2ee0*/  IMAD R11, R3, UR4, R0.reuse ;  /* 0x00000004030b7c24 */ /* 0x101fe4000f8e0200 */
[----:B------:R-:W-:Y:S02]  /*2ef0*/  IMAD R13, R26, UR4, R0 ;  /* 0x000000041a0d7c24 */ /* 0x000fe4000f8e0200 */
[----:B-1----:R-:W-:-:S04]  /*2f00*/  IMAD.WIDE.U32 R10, R11, 0x4, R8 ;  /* 0x000000040b0a7825 */ /* 0x002fc800078e0008 */
[----:B------:R-:W-:Y:S01]  /*2f10*/  IMAD.WIDE.U32 R8, R13, 0x4, R8 ;  /* 0x000000040d087825 */ /* 0x000fe200078e0008 */
[----:B------:R-:W2:Y:S04]  /*2f20*/  LDG.E R15, desc[UR36][R10.64] ;  /* 0x000000240a0f7981 */ /* 0x000ea8000c1e1900 */
[----:B------:R-:W3:Y:S01]  /*2f30*/  LDG.E R13, desc[UR36][R8.64] ;  /* 0x00000024080d7981 */ /* 0x000ee2000c1e1900 */
[----:B------:R-:W-:Y:S01]  /*2f40*/  ISETP.NE.AND P0, PT, R0, RZ, PT ;  /* 0x000000ff0000720c */ /* 0x000fe20003f05270 */
[----:B------:R-:W-:Y:S02]  /*2f50*/  BSSY.RECONVERGENT B0, `(.L_x_70) ;  /* 0x0000009000007945 */ /* 0x000fe40003800200 */
[----:B--2---:R0:W-:Y:S04]  /*2f60*/  STG.E desc[UR36][R8.64], R15 ;  /* 0x0000000f08007986 */ /* 0x0041e8000c101924 */
[----:B---3--:R0:W-:Y:S06]  /*2f70*/  STG.E desc[UR36][R10.64], R13 ;  /* 0x0000000d0a007986 */ /* 0x0081ec000c101924 */
[----:B------:R-:W-:Y:S05]  /*2f80*/  @P0 BRA `(.L_x_71) ;  /* 0x0000000000140947 */ /* 0x000fea0003800000 */
[----:B------:R-:W-:Y:S02]  /*2f90*/  IMAD.WIDE R4, R3, 0x4, R4 ;  /* 0x0000000403047825 */ /* 0x000fe400078e0204 */
[----:B------:R-:W2:Y:S04]  /*2fa0*/  LDG.E R3, desc[UR36][R6.64] ;  /* 0x0000002406037981 */ /* 0x000ea8000c1e1900 */
[----:B0-----:R-:W3:Y:S04]  /*2fb0*/  LDG.E R9, desc[UR36][R4.64] ;  /* 0x0000002404097981 */ /* 0x001ee8000c1e1900 */
[----:B---3--:R1:W-:Y:S04]  /*2fc0*/  STG.E desc[UR36][R6.64], R9 ;  /* 0x0000000906007986 */ /* 0x0083e8000c101924 */
[----:B--2---:R1:W-:Y:S02]  /*2fd0*/  STG.E desc[UR36][R4.64], R3 ;  /* 0x0000000304007986 */ /* 0x0043e4000c101924 */
.L_x_71:
[----:B------:R-:W-:Y:S05]  /*2fe0*/  BSYNC.RECONVERGENT B0 ;  /* 0x0000000000007941 */ /* 0x000fea0003800200 */
.L_x_70:
[----:B------:R-:W-:Y:S06]  /*2ff0*/  BAR.SYNC.DEFER_BLOCKING 0x0 ;  /* 0x0000000000007b1d */ /* 0x000fec0000010000 */
[----:B------:R-:W-:Y:S05]  /*3000*/  @P0 BRA `(.L_x_72) ;  /* 0x0000002000140947 */ /* 0x000fea0003800000 */
[----:B0-----:R-:W-:Y:S01]  /*3010*/  MOV R8, 0x0 ;  /* 0x0000000000087802 */ /* 0x001fe20000000f00 */
[----:B------:R-:W0:Y:S01]  /*3020*/  LDCU.64 UR4, c[0x4][0x8] ;  /* 0x01000100ff0477ac */ /* 0x000e220008000a00 */
[----:B-1----:R-:W-:-:S04]  /*3030*/  CS2R R6, SRZ ;  /* 0x0000000000067805 */ /* 0x002fc8000001ff00 */
[----:B------:R-:W1:Y:S01]  /*3040*/  LDC.64 R8, c[0x4][R8] ;  /* 0x0100000008087b82 */ /* 0x000e620000000a00 */
[----:B0-----:R-:W-:Y:S01]  /*3050*/  IMAD.U32 R4, RZ, RZ, UR4 ;  /* 0x00000004ff047e24 */ /* 0x001fe2000f8e00ff */
[----:B------:R-:W-:-:S07]  /*3060*/  MOV R5, UR5 ;  /* 0x0000000500057c02 */ /* 0x000fce0008000f00 */
[----:B------:R-:W-:-:S07]  /*3070*/  LEPC R20, `(.L_x_73) ;  /* 0x000000001014794e */ /* 0x000fce0000000000 */
[----:B-1----:R-:W-:Y:S05]  /*3080*/  CALL.ABS.NOINC R8 ;  /* 0x0000000008007343 */ /* 0x002fea0003c00000 */
.L_x_73:
[----:B------:R-:W-:Y:S01]  /*3090*/  BSSY.RECONVERGENT B6, `(.L_x_74) ;  /* 0x00001f5000067945 */ /* 0x000fe20003800200 */
[----:B------:R-:W-:-:S07]  /*30a0*/  IMAD.MOV.U32 R36, RZ, RZ, RZ ;  /* 0x000000ffff247224 */ /* 0x000fce00078e00ff */
.L_x_113:
[----:B------:R-:W-:Y:S01]  /*30b0*/  MOV R8, 0x0 ;  /* 0x0000000000087802 */ /* 0x000fe20000000f00 */
[----:B------:R-:W0:Y:S01]  /*30c0*/  LDCU.64 UR4, c[0x4][0x10] ;  /* 0x01000200ff0477ac */ /* 0x000e220008000a00 */
[----:B------:R-:W-:Y:S02]  /*30d0*/  ISETP.GE.U32.AND P0, PT, R31, 0xf, PT ;  /* 0x0000000f1f00780c */ /* 0x000fe40003f06070 */
[----:B------:R-:W-:Y:S02]  /*30e0*/  CS2R R6, SRZ ;  /* 0x0000000000067805 */ /* 0x000fe4000001ff00 */
[----:B------:R-:W1:Y:S01]  /*30f0*/  LDC.64 R8, c[0x4][R8] ;  /* 0x0100000008087b82 */ /* 0x000e620000000a00 */
[----:B------:R-:W-:Y:S02]  /*3100*/  P2R R0, PR, RZ, 0x1 ;  /* 0x00000001ff007803 */ /* 0x000fe40000000000 */
[----:B0-----:R-:W-:Y:S01]  /*3110*/  MOV R4, UR4 ;  /* 0x0000000400047c02 */ /* 0x001fe20008000f00 */
[----:B------:R-:W-:-:S07]  /*3120*/  IMAD.U32 R5, RZ, RZ, UR5 ;  /* 0x00000005ff057e24 */ /* 0x000fce000f8e00ff */
[----:B------:R-:W-:-:S07]  /*3130*/  LEPC R20, `(.L_x_75) ;  /* 0x000000001014794e */ /* 0x000fce0000000000 */
[----:B-1----:R-:W-:Y:S05]  /*3140*/  CALL.ABS.NOINC R8 ;  /* 0x0000000008007343 */ /* 0x002fea0003c00000 */
.L_x_75:
[----:B------:R-:W-:Y:S01]  /*3150*/  ISETP.GE.U32.AND P6, PT, R31, 0xf, PT ;  /* 0x0000000f1f00780c */ /* 0x000fe20003fc6070 */
[----:B------:R-:W-:-:S12]  /*3160*/  HFMA2 R35, -RZ, RZ, 0, 0 ;  /* 0x00000000ff237431 */ /* 0x000fd800000001ff */
[----:B------:R-:W-:Y:S05]  /*3170*/  @!P6 BRA `(.L_x_76) ;  /* 0x0000000c00ace947 */ /* 0x000fea0003800000 */
[----:B------:R-:W-:Y:S01]  /*3180*/  BSSY.RECONVERGENT B7, `(.L_x_77) ;  /* 0x00000e9000077945 */ /* 0x000fe20003800200 */
[----:B------:R-:W-:-:S07]  /*3190*/  IMAD.MOV.U32 R35, RZ, RZ, RZ ;  /* 0x000000ffff237224 */ /* 0x000fce00078e00ff */
.L_x_94:
        /* <DEDUP_REMOVED lines=8> */
[----:B------:R-:W-:Y:S01]  /*3220*/  IADD3 R35, PT, PT, R35, 0x10, RZ ;  /* 0x0000001023237810 */ /* 0x000fe20007ffe0ff */
[----:B------:R-:W-:Y:S01]  /*3230*/  IMAD.MOV.U32 R6, RZ, RZ, R18 ;  /* 0x000000ffff067224 */ /* 0x000fe200078e0012 */
[----:B------:R-:W-:Y:S02]  /*3240*/  MOV R7, R2 ;  /* 0x0000000200077202 */ /* 0x000fe40000000f00 */
[----:B------:R-:W-:Y:S01]  /*3250*/  ISETP.NE.AND P0, PT, R35, R28, PT ;  /* 0x0000001c2300720c */ /* 0x000fe20003f05270 */
[----:B-1----:R-:W-:Y:S01]  /*3260*/  IMAD.U32 R4, RZ, RZ, UR4 ;  /* 0x00000004ff047e24 */ /* 0x002fe2000f8e00ff */
[----:B------:R-:W-:Y:S02]  /*3270*/  MOV R5, UR5 ;  /* 0x0000000500057c02 */ /* 0x000fe40008000f00 */
[----:B------:R-:W-:Y:S01]  /*3280*/  P2R R37, PR, RZ, 0x1 ;  /* 0x00000001ff257803 */ /* 0x000fe20000000000 */
[----:B--2---:R-:W1:Y:S02]  /*3290*/  F2F.F64.F32 R10, R10 ;  /* 0x0000000a000a7310 */ /* 0x004e640000201800 */
[----:B-1-3--:R0:W-:Y:S06]  /*32a0*/  STL.64 [R1], R10 ;  /* 0x0000000a01007387 */ /* 0x00a1ec0000100a00 */
[----:B------:R-:W-:-:S07]  /*32b0*/  LEPC R20, `(.L_x_78) ;  /* 0x000000001014794e */ /* 0x000fce0000000000 */
[----:B0-----:R-:W-:Y:S05]  /*32c0*/  CALL.ABS.NOINC R8 ;  /* 0x0000000008007343 */ /* 0x001fea0003c00000 */
.L_x_78:
        /* <DEDUP_REMOVED lines=14> */
.L_x_79:
[----:B------:R-:W0:Y:S01]  /*33b0*/  LDC.64 R4, c[0x0][0x380] ;  /* 0x0000e000ff047b82 */ /* 0x000e220000000a00 */
[----:B------:R-:W-:Y:S01]  /*33c0*/  IADD3 R13, PT, PT, R34, 0x2, RZ ;  /* 0x00000002220d7810 */ /* 0x000fe20007ffe0ff */
[----:B------:R-:W1:Y:S04]  /*33d0*/  LDCU.64 UR4, c[0x4][0x18] ;  /* 0x01000300ff0477ac */ /* 0x000e680008000a00 */
[----:B0-----:R-:W-:-:S05]  /*33e0*/  IMAD.WIDE.U32 R12, R13, 0x4, R4 ;  /* 0x000000040d0c7825 */ /* 0x001fca00078e0004 */
[----:B------:R-:W2:Y:S01]  /*33f0*/  LDG.E R10, desc[UR36][R12.64] ;  /* 0x000000240c0a7981 */ /* 0x000ea2000c1e1900 */
[----:B------:R0:W3:Y:S01]  /*3400*/  LDC.64 R8, c[0x4][R32] ;  /* 0x0100000020087b82 */ /* 0x0000e20000000a00 */
[----:B-1----:R-:W-:Y:S01]  /*3410*/  IMAD.U32 R4, RZ, RZ, UR4 ;  /* 0x00000004ff047e24 */ /* 0x002fe2000f8e00ff */
[----:B------:R-:W-:Y:S01]  /*3420*/  MOV R5, UR5 ;  /* 0x0000000500057c02 */ /* 0x000fe20008000f00 */
[----:B------:R-:W-:Y:S01]  /*3430*/  IMAD.MOV.U32 R6, RZ, RZ, R18 ;  /* 0x000000ffff067224 */ /* 0x000fe200078e0012 */
[----:B------:R-:W-:Y:S01]  /*3440*/  MOV R7, R2 ;  /* 0x0000000200077202 */ /* 0x000fe20000000f00 */
[----:B--2---:R-:W1:Y:S02]  /*3450*/  F2F.F64.F32 R10, R10 ;  /* 0x0000000a000a7310 */ /* 0x004e640000201800 */
[----:B-1-3--:R0:W-:Y:S04]  /*3460*/  STL.64 [R1], R10 ;  /* 0x0000000a01007387 */ /* 0x00a1e80000100a00 */
[----:B------:R-:W-:-:S07]  /*3470*/  LEPC R20, `(.L_x_80) ;  /* 0x000000001014794e */ /* 0x000fce0000000000 */
[----:B0-----:R-:W-:Y:S05]  /*3480*/  CALL.ABS.NOINC R8 ;  /* 0x0000000008007343 */ /* 0x001fea0003c00000 */
.L_x_80:
        /* <DEDUP_REMOVED lines=14> */
.L_x_81:
        /* <DEDUP_REMOVED lines=14> */
.L_x_82:
        /* <DEDUP_REMOVED lines=14> */
.L_x_83:
        /* <DEDUP_REMOVED lines=14> */
.L_x_84:
        /* <DEDUP_REMOVED lines=14> */
.L_x_85:
        /* <DEDUP_REMOVED lines=14> */
.L_x_86:
        /* <DEDUP_REMOVED lines=14> */
.L_x_87:
        /* <DEDUP_REMOVED lines=14> */
.L_x_88:
        /* <DEDUP_REMOVED lines=14> */
.L_x_89:
        /* <DEDUP_REMOVED lines=14> */
.L_x_90:
        /* <DEDUP_REMOVED lines=14> */
.L_x_91:
        /* <DEDUP_REMOVED lines=14> */
.L_x_92:
        /* <DEDUP_REMOVED lines=14> */
.L_x_93:
[----:B------:R-:W-:-:S13]  /*3ff0*/  ISETP.NE.AND P6, PT, R37, RZ, PT ;  /* 0x000000ff2500720c */ /* 0x000fda0003fc5270 */
[----:B------:R-:W-:Y:S05]  /*4000*/  @P6 BRA `(.L_x_94) ;  /* 0xfffffff000646947 */ /* 0x000fea000383ffff */
[----:B------:R-:W-:Y:S05]  /*4010*/  BSYNC.RECONVERGENT B7 ;  /* 0x0000000000077941 */ /* 0x000fea0003800200 */
.L_x_77:
[----:B------:R-:W-:-:S07]  /*4020*/  MOV R35, R28 ;  /* 0x0000001c00237202 */ /* 0x000fce0000000f00 */
.L_x_76:
        /* <DEDUP_REMOVED lines=11> */
[----:B------:R-:W0:Y:S01]  /*40e0*/  LDC.64 R8, c[0x4][R8] ;  /* 0x0100000008087b82 */ /* 0x000e220000000a00 */
[----:B------:R-:W-:Y:S01]  /*40f0*/  IMAD.MOV.U32 R6, RZ, RZ, R18 ;  /* 0x000000ffff067224 */ /* 0x000fe200078e0012 */
[----:B------:R-:W-:Y:S01]  /*4100*/  MOV R7, R2 ;  /* 0x0000000200077202 */ /* 0x000fe20000000f00 */
[----:B-1----:R-:W-:Y:S01]  /*4110*/  IMAD.U32 R4, RZ, RZ, UR4 ;  /* 0x00000004ff047e24 */ /* 0x002fe2000f8e00ff */
[----:B------:R-:W-:Y:S01]  /*4120*/  MOV R5, UR5 ;  /* 0x0000000500057c02 */ /* 0x000fe20008000f00 */
[----:B--2---:R-:W1:Y:S02]  /*4130*/  F2F.F64.F32 R10, R10 ;  /* 0x0000000a000a7310 */ /* 0x004e640000201800 */
[----:B01----:R1:W-:Y:S04]  /*4140*/  STL.64 [R1], R10 ;  /* 0x0000000a01007387 */ /* 0x0033e80000100a00 */
[----:B------:R-:W-:-:S07]  /*4150*/  LEPC R20, `(.L_x_97) ;  /* 0x000000001014794e */ /* 0x000fce0000000000 */
[----:B-1----:R-:W-:Y:S05]  /*4160*/  CALL.ABS.NOINC R8 ;  /* 0x0000000008007343 */ /* 0x002fea0003c00000 */
.L_x_97:
[----:B------:R-:W0:Y:S01]  /*4170*/  LDC.64 R4, c[0x0][0x380] ;  /* 0x0000e000ff047b82 */ /* 0x000e220000000a00 */
[----:B------:R-:W-:Y:S01]  /*4180*/  VIADD R13, R34, 0x1 ;  /* 0x00000001220d7836 */ /* 0x000fe20000000000 */
[----:B------:R-:W-:Y:S01]  /*4190*/  MOV R32, 0x0 ;  /* 0x0000000000207802 */ /* 0x000fe20000000f00 */
[----:B------:R-:W1:Y:S02]  /*41a0*/  LDCU.64 UR4, c[0x4][0x18] ;  /* 0x01000300ff0477ac */ /* 0x000e640008000a00 */
        /* <DEDUP_REMOVED lines=11> */
.L_x_98:
        /* <DEDUP_REMOVED lines=14> */
.L_x_99:
        /* <DEDUP_REMOVED lines=14> */
.L_x_100:
        /* <DEDUP_REMOVED lines=14> */
.L_x_101:
        /* <DEDUP_REMOVED lines=14> */
.L_x_102:
        /* <DEDUP_REMOVED lines=14> */
.L_x_103:
        /* <DEDUP_REMOVED lines=14> */
.L_x_104:
[----:B------:R-:W-:-:S07]  /*47a0*/  IADD3 R35, PT, PT, R35, 0x8, RZ ;  /* 0x0000000823237810 */ /* 0x000fce0007ffe0ff */
.L_x_96:
        /* <DEDUP_REMOVED lines=20> */
.L_x_106:
        /* <DEDUP_REMOVED lines=15> */
.L_x_107:
        /* <DEDUP_REMOVED lines=14> */
.L_x_108:
        /* <DEDUP_REMOVED lines=14> */
.L_x_109:
[----:B------:R-:W-:-:S07]  /*4ba0*/  IADD3 R35, PT, PT, R35, 0x4, RZ ;  /* 0x0000000423237810 */ /* 0x000fce0007ffe0ff */
.L_x_105:
        /* <DEDUP_REMOVED lines=10> */
[----:B------:R-:W-:Y:S01]  /*4c50*/  ISETP.NE.AND P0, PT, R27, 0x1, PT ;  /* 0x000000011b00780c */ /* 0x000fe20003f05270 */
[----:B------:R-:W-:Y:S01]  /*4c60*/  IMAD.MOV.U32 R6, RZ, RZ, R18 ;  /* 0x000000ffff067224 */ /* 0x000fe200078e0012 */
[----:B------:R-:W-:Y:S02]  /*4c70*/  MOV R7, R2 ;  /* 0x0000000200077202 */ /* 0x000fe40000000f00 */
[----:B------:R-:W-:Y:S01]  /*4c80*/  P2R R0, PR, RZ, 0x1 ;  /* 0x00000001ff007803 */ /* 0x000fe20000000000 */
[----:B-1----:R-:W-:Y:S01]  /*4c90*/  IMAD.U32 R4, RZ, RZ, UR4 ;  /* 0x00000004ff047e24 */ /* 0x002fe2000f8e00ff */
[----:B------:R-:W-:Y:S01]  /*4ca0*/  MOV R5, UR5 ;  /* 0x0000000500057c02 */ /* 0x000fe20008000f00 */
[----:B--2---:R-:W1:Y:S02]  /*4cb0*/  F2F.F64.F32 R10, R10 ;  /* 0x0000000a000a7310 */ /* 0x004e640000201800 */
[----:B01----:R1:W-:Y:S04]  /*4cc0*/  STL.64 [R1], R10 ;  /* 0x0000000a01007387 */ /* 0x0033e80000100a00 */
[----:B------:R-:W-:-:S07]  /*4cd0*/  LEPC R20, `(.L_x_110) ;  /* 0x000000001014794e */ /* 0x000fce0000000000 */
[----:B-1----:R-:W-:Y:S05]  /*4ce0*/  CALL.ABS.NOINC R8 ;  /* 0x0000000008007343 */ /* 0x002fea0003c00000 */
.L_x_110:
[----:B------:R-:W-:-:S13]  /*4cf0*/  ISETP.NE.AND P6, PT, R27, 0x1, PT ;  /* 0x000000011b00780c */ /* 0x000fda0003fc5270 */
[----:B------:R-:W-:Y:S05]  /*4d00*/  @!P6 BRA `(.L_x_95) ;  /* 0x000000000084e947 */ /* 0x000fea0003800000 */
[----:B------:R-:W0:Y:S01]  /*4d10*/  LDC.64 R12, c[0x0][0x380] ;  /* 0x0000e000ff0c7b82 */ /* 0x000e220000000a00 */
[----:B------:R-:W-:Y:S01]  /*4d20*/  VIADD R3, R34, 0x1 ;  /* 0x0000000122037836 */ /* 0x000fe20000000000 */
[----:B------:R-:W-:Y:S01]  /*4d30*/  MOV R32, 0x0 ;  /* 0x0000000000207802 */ /* 0x000fe20000000f00 */
[----:B------:R-:W1:Y:S02]  /*4d40*/  LDCU.64 UR4, c[0x4][0x18] ;  /* 0x01000300ff0477ac */ /* 0x000e640008000a00 */
        /* <DEDUP_REMOVED lines=13> */
.L_x_111:
        /* <DEDUP_REMOVED lines=16> */
.L_x_95:
[----:B------:R-:W-:Y:S01]  /*4f20*/  MOV R32, 0x0 ;  /* 0x0000000000207802 */ /* 0x000fe20000000f00 */
[----:B------:R-:W0:Y:S01]  /*4f30*/  LDCU.64 UR4, c[0x4][0x20] ;  /* 0x01000400ff0477ac */ /* 0x000e220008000a00 */
[----:B------:R-:W-:Y:S02]  /*4f40*/  CS2R R6, SRZ ;  /* 0x0000000000067805 */ /* 0x000fe4000001ff00 */
[----:B------:R1:W2:Y:S01]  /*4f50*/  LDC.64 R8, c[0x4][R32] ;  /* 0x0100000020087b82 */ /* 0x0002a20000000a00 */
[----:B0-----:R-:W-:Y:S01]  /*4f60*/  IMAD.U32 R4, RZ, RZ, UR4 ;  /* 0x00000004ff047e24 */ /* 0x001fe2000f8e00ff */
[----:B-1----:R-:W-:-:S07]  /*4f70*/  MOV R5, UR5 ;  /* 0x0000000500057c02 */ /* 0x002fce0008000f00 */
[----:B------:R-:W-:-:S07]  /*4f80*/  LEPC R20, `(.L_x_112) ;  /* 0x000000001014794e */ /* 0x000fce0000000000 */
[----:B--2---:R-:W-:Y:S05]  /*4f90*/  CALL.ABS.NOINC R8 ;  /* 0x0000000008007343 */ /* 0x004fea0003c00000 */
.L_x_112:
[----:B------:R-:W0:Y:S01]  /*4fa0*/  LDCU UR4, c[0x0][0x388] ;  /* 0x00007100ff0477ac */ /* 0x000e220008000800 */
[----:B------:R-:W-:-:S05]  /*4fb0*/  VIADD R36, R36, 0x1 ;  /* 0x0000000124247836 */ /* 0x000fca0000000000 */
[----:B0-----:R-:W-:-:S13]  /*4fc0*/  ISETP.NE.AND P0, PT, R36, UR4, PT ;  /* 0x0000000424007c0c */ /* 0x001fda000bf05270 */
[----:B------:R-:W-:Y:S05]  /*4fd0*/  @P0 BRA `(.L_x_113) ;  /* 0xffffffe000340947 */ /* 0x000fea000383ffff */
[----:B------:R-:W-:Y:S05]  /*4fe0*/  BSYNC.RECONVERGENT B6 ;  /* 0x0000000000067941 */ /* 0x000fea0003800200 */
.L_x_74:
[----:B------:R0:W1:Y:S01]  /*4ff0*/  LDC.64 R8, c[0x4][R32] ;  /* 0x0100000020087b82 */ /* 0x0000620000000a00 */
[----:B------:R-:W2:Y:S01]  /*5000*/  LDCU.64 UR4, c[0x4][0x28] ;  /* 0x01000500ff0477ac */ /* 0x000ea20008000a00 */
[----:B------:R-:W-:Y:S02]  /*5010*/  CS2R R6, SRZ ;  /* 0x0000000000067805 */ /* 0x000fe4000001ff00 */
[----:B--2---:R-:W-:Y:S01]  /*5020*/  MOV R4, UR4 ;  /* 0x0000000400047c02 */ /* 0x004fe20008000f00 */
[----:B0-----:R-:W-:-:S07]  /*5030*/  IMAD.U32 R5, RZ, RZ, UR5 ;  /* 0x00000005ff057e24 */ /* 0x001fce000f8e00ff */
[----:B------:R-:W-:-:S07]  /*5040*/  LEPC R20, `(.L_x_72) ;  /* 0x000000001014794e */ /* 0x000fce0000000000 */
[----:B-1----:R-:W-:Y:S05]  /*5050*/  CALL.ABS.NOINC R8 ;  /* 0x0000000008007343 */ /* 0x002fea0003c00000 */
.L_x_72:
[----:B------:R-:W-:Y:S05]  /*5060*/  WARPSYNC.ALL ;  /* 0x0000000000007948 */ /* 0x000fea0003800000 */
[----:B------:R-:W-:Y:S06]  /*5070*/  BAR.SYNC.DEFER_BLOCKING 0x0 ;  /* 0x0000000000007b1d */ /* 0x000fec0000010000 */
.L_x_69:
[----:B------:R-:W-:Y:S01]  /*5080*/  ISETP.NE.AND P0, PT, R33, R26, PT ;  /* 0x0000001a2100720c */ /* 0x000fe20003f05270 */
[----:B------:R-:W-:-:S12]  /*5090*/  BSSY.RECONVERGENT B0, `(.L_x_114) ;  /* 0x00000a7000007945 */ /* 0x000fd80003800200 */
[----:B------:R-:W-:Y:S05]  /*50a0*/  @!P0 BRA `(.L_x_115) ;  /* 0x0000000800948947 */ /* 0x000fea0003800000 */
[----:B-1----:R-:W1:Y:S01]  /*50b0*/  LDC.64 R4, c[0x0][0x380] ;  /* 0x0000e000ff047b82 */ /* 0x002e620000000a00 */
[----:B------:R-:W2:Y:S01]  /*50c0*/  LDCU UR5, c[0x0][0x388] ;  /* 0x00007100ff0577ac */ /* 0x000ea20008000800 */
[----:B------:R-:W0:Y:S01]  /*50d0*/  LDCU UR4, c[0x0][0x388] ;  /* 0x00007100ff0477ac */ /* 0x000e220008000800 */
[----:B--2---:R-:W-:-:S04]  /*50e0*/  IMAD R7, R33, UR5, R26 ;  /* 0x0000000521077c24 */ /* 0x004fc8000f8e021a */
[----:B-1----:R-:W-:-:S05]  /*50f0*/  IMAD.WIDE.U32 R6, R7, 0x4, R4 ;  /* 0x0000000407067825 */ /* 0x002fca00078e0004 */
[----:B------:R1:W5:Y:S01]  /*5100*/  LDG.E R0, desc[UR36][R6.64] ;  /* 0x0000002406007981 */ /* 0x000362000c1e1900 */
[----:B------:R-:W-:Y:S01]  /*5110*/  IADD3 R3, PT, PT, R31, -R26, RZ ;  /* 0x8000001a1f037210 */ /* 0x000fe20007ffe0ff */
[----:B------:R-:W-:Y:S01]  /*5120*/  IMAD.MOV.U32 R20, RZ, RZ, R26 ;  /* 0x000000ffff147224 */ /* 0x000fe200078e001a */
[----:B0-----:R-:W-:Y:S02]  /*5130*/  IADD3 R8, PT, PT, -R26, UR4, RZ ;  /* 0x000000041a087c10 */ /* 0x001fe4000fffe1ff */
[----:B------:R-:W-:Y:S02]  /*5140*/  ISETP.GE.U32.AND P0, PT, R3, 0x7, PT ;  /* 0x000000070300780c */ /* 0x000fe40003f06070 */
[----:B------:R-:W-:-:S11]  /*5150*/  LOP3.LUT P1, RZ, R8, 0x7, RZ, 0xc0, !PT ;  /* 0x0000000708ff7812 */ /* 0x000fd6000782c0ff */
[----:B-1----:R-:W-:Y:S05]  /*5160*/  @!P0 BRA `(.L_x_116) ;  /* 0x00000004001c8947 */ /* 0x002fea0003800000 */
[----:B------:R-:W-:Y:S01]  /*5170*/  LOP3.LUT R3, R8, 0xfffffff8, RZ, 0xc0, !PT ;  /* 0xfffffff808037812 */ /* 0x000fe200078ec0ff */
[----:B------:R-:W-:Y:S01]  /*5180*/  UMOV UR4, URZ ;  /* 0x000000ff00047c82 */ /* 0x000fe20008000000 */
[----:B------:R-:W-:-:S07]  /*5190*/  MOV R20, R26 ;  /* 0x0000001a00147202 */ /* 0x000fce0000000f00 */
.L_x_117:
[--C-:B-1----:R-:W-:Y:S02]  /*51a0*/  IMAD R21, R26, UR5, R20.reuse ;  /* 0x000000051a157c24 */ /* 0x102fe4000f8e0214 */
[----:B------:R-:W-:Y:S02]  /*51b0*/  IMAD R35, R33, UR5, R20 ;  /* 0x0000000521237c24 */ /* 0x000fe4000f8e0214 */
[----:B------:R-:W-:-:S04]  /*51c0*/  IMAD.WIDE.U32 R6, R21, 0x4, R4 ;  /* 0x0000000415067825 */ /* 0x000fc800078e0004 */
[----:B------:R-:W-:Y:S02]  /*51d0*/  IMAD.WIDE.U32 R10, R35, 0x4, R4 ;  /* 0x00000004230a7825 */ /* 0x000fe400078e0004 */
[----:B------:R-:W2:Y:S04]  /*51e0*/  LDG.E R7, desc[UR36][R6.64] ;  /* 0x0000002406077981 */ /* 0x000ea8000c1e1900 */
[----:B------:R-:W2:Y:S01]  /*51f0*/  LDG.E R9, desc[UR36][R10.64] ;  /* 0x000000240a097981 */ /* 0x000ea2000c1e1900 */
[----:B------:R-:W-:Y:S01]  /*5200*/  VIADD R13, R21, 0x1 ;  /* 0x00000001150d7836 */ /* 0x000fe20000000000 */
[----:B------:R-:W-:-:S05]  /*5210*/  IADD3 R15, PT, PT, R35, 0x1, RZ ;  /* 0x00000001230f7810 */ /* 0x000fca0007ffe0ff */
[----:B------:R-:W-:-:S04]  /*5220*/  IMAD.WIDE.U32 R14, R15, 0x4, R4 ;  /* 0x000000040f0e7825 */ /* 0x000fc800078e0004 */
[----:B--2--5:R-:W-:Y:S01]  /*5230*/  FFMA R37, -R0, R7, R9 ;  /* 0x0000000700257223 */ /* 0x024fe20000000109 */
[----:B------:R-:W-:-:S04]  /*5240*/  IMAD.WIDE.U32 R8, R13, 0x4, R4 ;  /* 0x000000040d087825 */ /* 0x000fc800078e0004 */
[----:B------:R0:W-:Y:S04]  /*5250*/  STG.E desc[UR36][R10.64], R37 ;  /* 0x000000250a007986 */ /* 0x0001e8000c101924 */
[----:B------:R-:W2:Y:S04]  /*5260*/  LDG.E R9, desc[UR36][R8.64] ;  /* 0x0000002408097981 */ /* 0x000ea8000c1e1900 */
[----:B------:R-:W2:Y:S01]  /*5270*/  LDG.E R13, desc[UR36][R14.64] ;  /* 0x000000240e0d7981 */ /* 0x000ea2000c1e1900 */
[----:B------:R-:W-:Y:S01]  /*5280*/  VIADD R12, R21, 0x2 ;  /* 0x00000002150c7836 */ /* 0x000fe20000000000 */
[----:B------:R-:W-:-:S03]  /*5290*/  IADD3 R34, PT, PT, R35, 0x2, RZ ;  /* 0x0000000223227810 */ /* 0x000fc60007ffe0ff */
[----:B------:R-:W-:-:S04]  /*52a0*/  IMAD.WIDE.U32 R6, R12, 0x4, R4 ;  /* 0x000000040c067825 */ /* 0x000fc800078e0004 */
[----:B--2---:R-:W-:Y:S01]  /*52b0*/  FFMA R32, -R0, R9, R13 ;  /* 0x0000000900207223 */ /* 0x004fe2000000010d */
[----:B------:R-:W-:-:S04]  /*52c0*/  IMAD.WIDE.U32 R12, R34, 0x4, R4 ;  /* 0x00000004220c7825 */ /* 0x000fc800078e0004 */
[----:B------:R1:W-:Y:S04]  /*52d0*/  STG.E desc[UR36][R14.64], R32 ;  /* 0x000000200e007986 */ /* 0x0003e8000c101924 */
[----:B------:R-:W2:Y:S04]  /*52e0*/  LDG.E R7, desc[UR36][R6.64] ;  /* 0x0000002406077981 */ /* 0x000ea8000c1e1900 */
[----:B------:R-:W2:Y:S01]  /*52f0*/  LDG.E R34, desc[UR36][R12.64] ;  /* 0x000000240c227981 */ /* 0x000ea2000c1e1900 */
[----:B0-----:R-:W-:Y:S01]  /*5300*/  VIADD R11, R21, 0x3 ;  /* 0x00000003150b7836 */ /* 0x001fe20000000000 */
[----:B------:R-:W-:-:S03]  /*5310*/  IADD3 R9, PT, PT, R35, 0x3, RZ ;  /* 0x0000000323097810 */ /* 0x000fc60007ffe0ff */
[----:B------:R-:W-:-:S04]  /*5320*/  IMAD.WIDE.U32 R10, R11, 0x4, R4 ;  /* 0x000000040b0a7825 */ /* 0x000fc800078e0004 */
[----:B------:R-:W-:-:S04]  /*5330*/  IMAD.WIDE.U32 R8, R9, 0x4, R4 ;  /* 0x0000000409087825 */ /* 0x000fc800078e0004 */
[----:B--2---:R-:W-:-:S05]  /*5340*/  FFMA R37, -R0, R7, R34 ;  /* 0x0000000700257223 */ /* 0x004fca0000000122 */
[----:B------:R0:W-:Y:S04]  /*5350*/  STG.E desc[UR36][R12.64], R37 ;  /* 0x000000250c007986 */ /* 0x0001e8000c101924 */
[----:B------:R-:W2:Y:S04]  /*5360*/  LDG.E R11, desc[UR36][R10.64] ;  /* 0x000000240a0b7981 */ /* 0x000ea8000c1e1900 */
[----:B------:R-:W2:Y:S01]  /*5370*/  LDG.E R34, desc[UR36][R8.64] ;  /* 0x0000002408227981 */ /* 0x000ea2000c1e1900 */
[----:B-1----:R-:W-:Y:S01]  /*5380*/  VIADD R15, R21, 0x4 ;  /* 0x00000004150f7836 */ /* 0x002fe20000000000 */
[----:B------:R-:W-:-:S03]  /*5390*/  IADD3 R14, PT, PT, R35, 0x4, RZ ;  /* 0x00000004230e7810 */ /* 0x000fc60007ffe0ff */
[----:B------:R-:W-:-:S04]  /*53a0*/  IMAD.WIDE.U32 R6, R15, 0x4, R4 ;  /* 0x000000040f067825 */ /* 0x000fc800078e0004 */
[----:B------:R-:W-:-:S04]  /*53b0*/  IMAD.WIDE.U32 R14, R14, 0x4, R4 ;  /* 0x000000040e0e7825 */ /* 0x000fc800078e0004 */
[----:B--2---:R-:W-:-:S05]  /*53c0*/  FFMA R34, -R0, R11, R34 ;  /* 0x0000000b00227223 */ /* 0x004fca0000000122 */
        /* <DEDUP_REMOVED lines=27> */
[----:B------:R-:W-:Y:S01]  /*5580*/  UIADD3 UR4, UPT, UPT, UR4, 0x8, URZ ;  /* 0x0000000804047890 */ /* 0x000fe2000fffe0ff */
[----:B------:R-:W-:-:S05]  /*5590*/  VIADD R20, R20, 0x8 ;  /* 0x0000000814147836 */ /* 0x000fca0000000000 */
[----:B------:R-:W-:Y:S01]  /*55a0*/  ISETP.NE.AND P0, PT, R3, UR4, PT ;  /* 0x0000000403007c0c */ /* 0x000fe2000bf05270 */
[----:B--2---:R-:W-:-:S05]  /*55b0*/  FFMA R35, -R0, R15, R35 ;  /* 0x0000000f00237223 */ /* 0x004fca0000000123 */
[----:B------:R1:W-:Y:S07]  /*55c0*/  STG.E desc[UR36][R12.64], R35 ;  /* 0x000000230c007986 */ /* 0x0003ee000c101924 */
[----:B------:R-:W-:Y:S05]  /*55d0*/  @P0 BRA `(.L_x_117) ;  /* 0xfffffff800f00947 */ /* 0x000fea000383ffff */
.L_x_116:
[----:B------:R-:W-:Y:S05]  /*55e0*/  @!P1 BRA `(.L_x_118) ;  /* 0x00000004002c9947 */ /* 0x000fea0003800000 */
[----:B------:R-:W0:Y:S01]  /*55f0*/  LDC.U16 R3, c[0x0][0x388] ;  /* 0x0000e200ff037b82 */ /* 0x000e220000000400 */
[----:B------:R-:W-:-:S04]  /*5600*/  IADD3 R6, PT, PT, RZ, -R24, RZ ;  /* 0x80000018ff067210 */ /* 0x000fc80007ffe0ff */
[----:B------:R-:W-:-:S05]  /*5610*/  PRMT R6, R6, 0x7710, RZ ;  /* 0x0000771006067816 */ /* 0x000fca00000000ff */
[----:B0-----:R-:W-:-:S05]  /*5620*/  IMAD.IADD R6, R3, 0x1, R6 ;  /* 0x0000000103067824 */ /* 0x001fca00078e0206 */
[----:B------:R-:W-:-:S04]  /*5630*/  LOP3.LUT R6, R6, 0x7, RZ, 0xc0, !PT ;  /* 0x0000000706067812 */ /* 0x000fc800078ec0ff */
[C---:B------:R-:W-:Y:S02]  /*5640*/  IADD3 R7, PT, PT, R6.reuse, -0x1, RZ ;  /* 0xffffffff06077810 */ /* 0x040fe40007ffe0ff */
[----:B------:R-:W-:Y:S02]  /*5650*/  LOP3.LUT P1, RZ, R6, 0x3, RZ, 0xc0, !PT ;  /* 0x0000000306ff7812 */ /* 0x000fe4000782c0ff */
[----:B------:R-:W-:-:S13]  /*5660*/  ISETP.GE.U32.AND P0, PT, R7, 0x3, PT ;  /* 0x000000030700780c */ /* 0x000fda0003f06070 */
[----:B------:R-:W-:Y:S05]  /*5670*/  @!P0 BRA `(.L_x_119) ;  /* 0x0000000000848947 */ /* 0x000fea0003800000 */
        /* <DEDUP_REMOVED lines=15> */
[----:B------:R-:W-:-:S05]  /*5770*/  IADD3 R11, PT, PT, R35, 0x2, RZ ;  /* 0x00000002230b7810 */ /* 0x000fca0007ffe0ff */
[----:B------:R-:W-:-:S04]  /*5780*/  IMAD.WIDE.U32 R10, R11, 0x4, R4 ;  /* 0x000000040b0a7825 */ /* 0x000fc800078e0004 */
[----:B--2---:R-:W-:Y:S01]  /*5790*/  FFMA R32, -R0, R7, R13 ;  /* 0x0000000700207223 */ /* 0x004fe2000000010d */
[----:B------:R-:W-:-:S04]  /*57a0*/  IMAD.WIDE.U32 R12, R12, 0x4, R4 ;  /* 0x000000040c0c7825 */ /* 0x000fc800078e0004 */
[----:B------:R2:W-:Y:S04]  /*57b0*/  STG.E desc[UR36][R14.64], R32 ;  /* 0x000000200e007986 */ /* 0x0005e8000c101924 */
[----:B------:R-:W3:Y:S04]  /*57c0*/  LDG.E R13, desc[UR36][R12.64] ;  /* 0x000000240c0d7981 */ /* 0x000ee8000c1e1900 */
[----:B------:R-:W3:Y:S01]  /*57d0*/  LDG.E R34, desc[UR36][R10.64] ;  /* 0x000000240a227981 */ /* 0x000ee2000c1e1900 */
[----:B0-----:R-:W-:Y:S01]  /*57e0*/  VIADD R9, R21, 0x3 ;  /* 0x0000000315097836 */ /* 0x001fe20000000000 */
[----:B------:R-:W-:-:S03]  /*57f0*/  IADD3 R7, PT, PT, R35, 0x3, RZ ;  /* 0x0000000323077810 */ /* 0x000fc60007ffe0ff */
[----:B------:R-:W-:-:S04]  /*5800*/  IMAD.WIDE.U32 R8, R9, 0x4, R4 ;  /* 0x0000000409087825 */ /* 0x000fc800078e0004 */
[----:B------:R-:W-:-:S04]  /*5810*/  IMAD.WIDE.U32 R6, R7, 0x4, R4 ;  /* 0x0000000407067825 */ /* 0x000fc800078e0004 */
[----:B---3--:R-:W-:-:S05]  /*5820*/  FFMA R21, -R0, R13, R34 ;  /* 0x0000000d00157223 */ /* 0x008fca0000000122 */
[----:B------:R2:W-:Y:S04]  /*5830*/  STG.E desc[UR36][R10.64], R21 ;  /* 0x000000150a007986 */ /* 0x0005e8000c101924 */
[----:B------:R-:W3:Y:S04]  /*5840*/  LDG.E R9, desc[UR36][R8.64] ;  /* 0x0000002408097981 */ /* 0x000ee8000c1e1900 */
[----:B------:R-:W3:Y:S01]  /*5850*/  LDG.E R35, desc[UR36][R6.64] ;  /* 0x0000002406237981 */ /* 0x000ee2000c1e1900 */
[----:B------:R-:W-:Y:S02]  /*5860*/  VIADD R20, R20, 0x4 ;  /* 0x0000000414147836 */ /* 0x000fe40000000000 */
[----:B---3--:R-:W-:-:S05]  /*5870*/  FFMA R35, -R0, R9, R35 ;  /* 0x0000000900237223 */ /* 0x008fca0000000123 */
[----:B------:R2:W-:Y:S02]  /*5880*/  STG.E desc[UR36][R6.64], R35 ;  /* 0x0000002306007986 */ /* 0x0005e4000c101924 */
.L_x_119:
[----:B------:R-:W-:Y:S05]  /*5890*/  @!P1 BRA `(.L_x_118) ;  /* 0x0000000000809947 */ /* 0x000fea0003800000 */
[----:B--2---:R-:W-:-:S04]  /*58a0*/  IADD3 R6, PT, PT, RZ, -R25, RZ ;  /* 0x80000019ff067210 */ /* 0x004fc80007ffe0ff */
[----:B------:R-:W-:-:S05]  /*58b0*/  PRMT R6, R6, 0x7710, RZ ;  /* 0x0000771006067816 */ /* 0x000fca00000000ff */
[----:B------:R-:W-:-:S05]  /*58c0*/  IMAD.IADD R3, R3, 0x1, R6 ;  /* 0x0000000103037824 */ /* 0x000fca00078e0206 */
[----:B------:R-:W-:-:S04]  /*58d0*/  LOP3.LUT R6, R3, 0x3, RZ, 0xc0, !PT ;  /* 0x0000000303067812 */ /* 0x000fc800078ec0ff */
[----:B------:R-:W-:-:S13]  /*58e0*/  ISETP.NE.AND P0, PT, R6, 0x1, PT ;  /* 0x000000010600780c */ /* 0x000fda0003f05270 */
[--C-:B-1----:R-:W-:Y:S02]  /*58f0*/  @P0 IMAD R9, R26, UR5, R20.reuse ;  /* 0x000000051a090c24 */ /* 0x102fe4000f8e0214 */
[----:B------:R-:W-:Y:S02]  /*5900*/  @P0 IMAD R15, R33, UR5, R20 ;  /* 0x00000005210f0c24 */ /* 0x000fe4000f8e0214 */
[----:B------:R-:W-:-:S04]  /*5910*/  @P0 IMAD.WIDE.U32 R12, R9, 0x4, R4 ;  /* 0x00000004090c0825 */ /* 0x000fc800078e0004 */
[----:B------:R-:W-:Y:S02]  /*5920*/  @P0 IMAD.WIDE.U32 R10, R15, 0x4, R4 ;  /* 0x000000040f0a0825 */ /* 0x000fe400078e0004 */
[----:B------:R-:W2:Y:S04]  /*5930*/  @P0 LDG.E R13, desc[UR36][R12.64] ;  /* 0x000000240c0d0981 */ /* 0x000ea8000c1e1900 */
[----:B------:R-:W2:Y:S01]  /*5940*/  @P0 LDG.E R7, desc[UR36][R10.64] ;  /* 0x000000240a070981 */ /* 0x000ea2000c1e1900 */
[----:B------:R-:W-:Y:S01]  /*5950*/  @P0 IADD3 R9, PT, PT, R9, 0x1, RZ ;  /* 0x0000000109090810 */ /* 0x000fe20007ffe0ff */
[----:B------:R-:W-:-:S04]  /*5960*/  @P0 VIADD R21, R15, 0x1 ;  /* 0x000000010f150836 */ /* 0x000fc80000000000 */
[----:B------:R-:W-:Y:S01]  /*5970*/  @P0 IMAD.WIDE.U32 R8, R9, 0x4, R4 ;  /* 0x0000000409080825 */ /* 0x000fe200078e0004 */
[----:B------:R-:W-:-:S04]  /*5980*/  LOP3.LUT R3, R3, 0x1, RZ, 0xc0, !PT ;  /* 0x0000000103037812 */ /* 0x000fc800078ec0ff */
[----:B------:R-:W-:Y:S01]  /*5990*/  ISETP.NE.U32.AND P1, PT, R3, 0x1, PT ;  /* 0x000000010300780c */ /* 0x000fe20003f25070 */
[----:B--2--5:R-:W-:Y:S01]  /*59a0*/  @P0 FFMA R15, -R0, R13, R7 ;  /* 0x0000000d000f0223 */ /* 0x024fe20000000107 */
[----:B------:R-:W-:-:S04]  /*59b0*/  @P0 IMAD.WIDE.U32 R6, R21, 0x4, R4 ;  /* 0x0000000415060825 */ /* 0x000fc800078e0004 */
[----:B------:R0:W-:Y:S04]  /*59c0*/  @P0 STG.E desc[UR36][R10.64], R15 ;  /* 0x0000000f0a000986 */ /* 0x0001e8000c101924 */
[----:B------:R-:W2:Y:S04]  /*59d0*/  @P0 LDG.E R9, desc[UR36][R8.64] ;  /* 0x0000002408090981 */ /* 0x000ea8000c1e1900 */
[----:B------:R-:W2:Y:S01]  /*59e0*/  @P0 LDG.E R21, desc[UR36][R6.64] ;  /* 0x0000002406150981 */ /* 0x000ea2000c1e1900 */
[----:B------:R-:W-:-:S05]  /*59f0*/  @P0 IADD3 R20, PT, PT, R20, 0x2, RZ ;  /* 0x0000000214140810 */ /* 0x000fca0007ffe0ff */
[--C-:B------:R-:W-:Y:S02]  /*5a00*/  @!P1 IMAD R13, R26, UR5, R20.reuse ;  /* 0x000000051a0d9c24 */ /* 0x100fe4000f8e0214 */
[----:B------:R-:W-:Y:S02]  /*5a10*/  @!P1 IMAD R3, R33, UR5, R20 ;  /* 0x0000000521039c24 */ /* 0x000fe4000f8e0214 */
[----:B------:R-:W-:-:S04]  /*5a20*/  @!P1 IMAD.WIDE.U32 R12, R13, 0x4, R4 ;  /* 0x000000040d0c9825 */ /* 0x000fc800078e0004 */
[----:B------:R-:W-:-:S04]  /*5a30*/  @!P1 IMAD.WIDE.U32 R4, R3, 0x4, R4 ;  /* 0x0000000403049825 */ /* 0x000fc800078e0004 */
[----:B--2---:R-:W-:-:S05]  /*5a40*/  @P0 FFMA R21, -R0, R9, R21 ;  /* 0x0000000900150223 */ /* 0x004fca0000000115 */
[----:B------:R0:W-:Y:S04]  /*5a50*/  @P0 STG.E desc[UR36][R6.64], R21 ;  /* 0x0000001506000986 */ /* 0x0001e8000c101924 */
[----:B------:R-:W2:Y:S04]  /*5a60*/  @!P1 LDG.E R13, desc[UR36][R12.64] ;  /* 0x000000240c0d9981 */ /* 0x000ea8000c1e1900 */
[----:B------:R-:W2:Y:S02]  /*5a70*/  @!P1 LDG.E R3, desc[UR36][R4.64] ;  /* 0x0000002404039981 */ /* 0x000ea4000c1e1900 */
[----:B--2---:R-:W-:-:S05]  /*5a80*/  @!P1 FFMA R3, -R0, R13, R3 ;  /* 0x0000000d00039223 */ /* 0x004fca0000000103 */
[----:B------:R0:W-:Y:S02]  /*5a90*/  @!P1 STG.E desc[UR36][R4.64], R3 ;  /* 0x0000000304009986 */ /* 0x0001e4000c101924 */
.L_x_118:
[----:B0-----:R-:W0:Y:S01]  /*5aa0*/  LDC.64 R4, c[0x0][0x390] ;  /* 0x0000e400ff047b82 */ /* 0x001e220000000a00 */
[----:B------:R-:W3:Y:S01]  /*5ab0*/  LDG.E R3, desc[UR36][R16.64] ;  /* 0x0000002410037981 */ /* 0x000ee2000c1e1900 */
[----:B0-----:R-:W-:-:S06]  /*5ac0*/  IMAD.WIDE.U32 R4, R26, 0x4, R4 ;  /* 0x000000041a047825 */ /* 0x001fcc00078e0004 */
[----:B------:R-:W3:Y:S02]  /*5ad0*/  LDG.E R5, desc[UR36][R4.64] ;  /* 0x0000002404057981 */ /* 0x000ee4000c1e1900 */
[----:B---3-5:R-:W-:-:S05]  /*5ae0*/  FFMA R3, -R0, R5, R3 ;  /* 0x0000000500037223 */ /* 0x028fca0000000103 */
[----:B------:R3:W-:Y:S02]  /*5af0*/  STG.E desc[UR36][R16.64], R3 ;  /* 0x0000000310007986 */ /* 0x0007e4000c101924 */
.L_x_115:
[----:B------:R-:W-:Y:S05]  /*5b00*/  BSYNC.RECONVERGENT B0 ;  /* 0x0000000000007941 */ /* 0x000fea0003800200 */
.L_x_114:
[----:B-1-3--:R-:W1:Y:S01]  /*5b10*/  LDC R3, c[0x0][0x388] ;  /* 0x0000e200ff037b82 */ /* 0x00ae620000000800 */
[----:B------:R-:W-:Y:S01]  /*5b20*/  VIADD R26, R26, 0x1 ;  /* 0x000000011a1a7836 */ /* 0x000fe20000000000 */
[----:B------:R-:W-:Y:S01]  /*5b30*/  IADD3 R24, PT, PT, R24, 0x1, RZ ;  /* 0x0000000118187810 */ /* 0x000fe20007ffe0ff */
[----:B------:R-:W-:-:S05]  /*5b40*/  VIADD R25, R25, 0x1 ;  /* 0x0000000119197836 */ /* 0x000fca0000000000 */
[----:B------:R-:W-:Y:S01]  /*5b50*/  BAR.SYNC.DEFER_BLOCKING 0x0 ;  /* 0x0000000000007b1d */ /* 0x000fe20000010000 */
[----:B-1----:R-:W-:-:S13]  /*5b60*/  ISETP.NE.AND P0, PT, R26, R3, PT ;  /* 0x000000031a00720c */ /* 0x002fda0003f05270 */
[----:B------:R-:W-:Y:S05]  /*5b70*/  @P0 BRA `(.L_x_120) ;  /* 0xffffffa400940947 */ /* 0x000fea000383ffff */
.L_x_0:
[----:B------:R-:W1:Y:S01]  /*5b80*/  S2R R0, SR_TID.X ;  /* 0x0000000000007919 */ /* 0x000e620000002100 */
[----:B------:R-:W-:Y:S01]  /*5b90*/  BSSY.RECONVERGENT B6, `(.L_x_121) ;  /* 0x0000214000067945 */ /* 0x000fe20003800200 */
[----:B-1----:R-:W-:-:S13]  /*5ba0*/  ISETP.NE.AND P0, PT, R0, RZ, PT ;  /* 0x000000ff0000720c */ /* 0x002fda0003f05270 */
[----:B------:R-:W-:Y:S05]  /*5bb0*/  @P0 BRA `(.L_x_122) ;  /* 0x0000002000440947 */ /* 0x000fea0003800000 */
[----:B------:R-:W-:Y:S01]  /*5bc0*/  MOV R0, 0x0 ;  /* 0x0000000000007802 */ /* 0x000fe20000000f00 */
[----:B------:R-:W1:Y:S01]  /*5bd0*/  LDCU.64 UR4, c[0x4][0x8] ;  /* 0x01000100ff0477ac */ /* 0x000e620008000a00 */
[----:B------:R-:W-:Y:S02]  /*5be0*/  ISETP.NE.AND P0, PT, R3, RZ, PT ;  /* 0x000000ff0300720c */ /* 0x000fe40003f05270 */
[----:B--2---:R-:W-:Y:S01]  /*5bf0*/  CS2R R6, SRZ ;  /* 0x0000000000067805 */ /* 0x004fe2000001ff00 */
[----:B0-----:R0:W2:Y:S01]  /*5c00*/  LDC.64 R8, c[0x4][R0] ;  /* 0x0100000000087b82 */ /* 0x0010a20000000a00 */
[----:B------:R-:W-:Y:S02]  /*5c10*/  P2R R19, PR, RZ, 0x1 ;  /* 0x00000001ff137803 */ /* 0x000fe40000000000 */
[----:B-1----:R-:W-:Y:S01]  /*5c20*/  MOV R4, UR4 ;  /* 0x0000000400047c02 */ /* 0x002fe20008000f00 */
[----:B0-----:R-:W-:-:S07]  /*5c30*/  IMAD.U32 R5, RZ, RZ, UR5 ;  /* 0x00000005ff057e24 */ /* 0x001fce000f8e00ff */
[----:B------:R-:W-:-:S07]  /*5c40*/  LEPC R20, `(.L_x_123) ;  /* 0x000000001014794e */ /* 0x000fce0000000000 */
[----:B--2---:R-:W-:Y:S05]  /*5c50*/  CALL.ABS.NOINC R8 ;  /* 0x0000000008007343 */ /* 0x004fea0003c00000 */
.L_x_123:
[----:B------:R-:W-:-:S13]  /*5c60*/  ISETP.NE.AND P6, PT, R19, RZ, PT ;  /* 0x000000ff1300720c */ /* 0x000fda0003fc5270 */
[----:B------:R-:W-:Y:S05]  /*5c70*/  @!P6 BRA `(.L_x_124) ;  /* 0x0000001c00f4e947 */ /* 0x000fea0003800000 */
[----:B------:R-:W0:Y:S01]  /*5c80*/  LDC R28, c[0x0][0x388] ;  /* 0x0000e200ff1c7b82 */ /* 0x000e220000000800 */
[----:B------:R-:W-:Y:S01]  /*5c90*/  HFMA2 R34, -RZ, RZ, 0, 0 ;  /* 0x00000000ff227431 */ /* 0x000fe200000001ff */
[----:B------:R-:W-:Y:S01]  /*5ca0*/  BSSY.RECONVERGENT B7, `(.L_x_124) ;  /* 0x00001fa000077945 */ /* 0x000fe20003800200 */
[C---:B0-----:R-:W-:Y:S01]  /*5cb0*/  LOP3.LUT R30, R28.reuse, 0x7, RZ, 0xc0, !PT ;  /* 0x000000071c1e7812 */ /* 0x041fe200078ec0ff */
[C---:B------:R-:W-:Y:S01]  /*5cc0*/  VIADD R32, R28.reuse, 0xffffffff ;  /* 0xffffffff1c207836 */ /* 0x040fe20000000000 */
[C---:B------:R-:W-:Y:S02]  /*5cd0*/  LOP3.LUT R31, R28.reuse, 0xf, RZ, 0xc0, !PT ;  /* 0x0000000f1c1f7812 */ /* 0x040fe400078ec0ff */
[----:B------:R-:W-:Y:S01]  /*5ce0*/  LOP3.LUT R29, R28, 0xfffffff0, RZ, 0xc0, !PT ;  /* 0xfffffff01c1d7812 */ /* 0x000fe200078ec0ff */
[----:B------:R-:W-:Y:S01]  /*5cf0*/  VIADD R26, R30, 0xffffffff ;  /* 0xffffffff1e1a7836 */ /* 0x000fe20000000000 */
[----:B------:R-:W-:Y:S02]  /*5d00*/  LOP3.LUT R28, R28, 0x3, RZ, 0xc0, !PT ;  /* 0x000000031c1c7812 */ /* 0x000fe400078ec0ff */
[----:B------:R-:W-:-:S02]  /*5d10*/  IADD3 R27, PT, PT, R31, -0x1, RZ ;  /* 0xffffffff1f1b7810 */ /* 0x000fc40007ffe0ff */
[----:B------:R-:W-:-:S07]  /*5d20*/  IADD3 R25, PT, PT, -R29, RZ, RZ ;  /* 0x000000ff1d197210 */ /* 0x000fce0007ffe1ff */
.L_x_163:
[----:B------:R-:W-:Y:S01]  /*5d30*/  MOV R8, 0x0 ;  /* 0x0000000000087802 */ /* 0x000fe20000000f00 */
[----:B------:R-:W0:Y:S01]  /*5d40*/  LDCU.64 UR4, c[0x4][0x10] ;  /* 0x01000200ff0477ac */ /* 0x000e220008000a00 */
[----:B------:R-:W-:Y:S02]  /*5d50*/  ISETP.GE.U32.AND P0, PT, R32, 0xf, PT ;  /* 0x0000000f2000780c */ /* 0x000fe40003f06070 */
[----:B------:R-:W-:Y:S02]  /*5d60*/  CS2R R6, SRZ ;  /* 0x0000000000067805 */ /* 0x000fe4000001ff00 */
[----:B------:R-:W1:Y:S01]  /*5d70*/  LDC.64 R8, c[0x4][R8] ;  /* 0x0100000008087b82 */ /* 0x000e620000000a00 */
[----:B------:R-:W-:Y:S01]  /*5d80*/  P2R R0, PR, RZ, 0x1 ;  /* 0x00000001ff007803 */ /* 0x000fe20000000000 */
[----:B0-----:R-:W-:Y:S01]  /*5d90*/  IMAD.U32 R4, RZ, RZ, UR4 ;  /* 0x00000004ff047e24 */ /* 0x001fe2000f8e00ff */
[----:B------:R-:W-:-:S07]  /*5da0*/  MOV R5, UR5 ;  /* 0x0000000500057c02 */ /* 0x000fce0008000f00 */
[----:B------:R-:W-:-:S07]  /*5db0*/  LEPC R20, `(.L_x_125) ;  /* 0x000000001014794e */ /* 0x000fce0000000000 */
[----:B-1----:R-:W-:Y:S05]  /*5dc0*/  CALL.ABS.NOINC R8 ;  /* 0x0000000008007343 */ /* 0x002fea0003c00000 */
.L_x_125:
[----:B------:R-:W-:Y:S01]  /*5dd0*/  ISETP.GE.U32.AND P6, PT, R32, 0xf, PT ;  /* 0x0000000f2000780c */ /* 0x000fe20003fc6070 */
[----:B------:R-:W-:-:S12]  /*5de0*/  IMAD.MOV.U32 R23, RZ, RZ, RZ ;  /* 0x000000ffff177224 */ /* 0x000fd800078e00ff */
[----:B------:R-:W-:Y:S05]  /*5df0*/  @!P6 BRA `(.L_x_126) ;  /* 0x0000000c00b0e947 */ /* 0x000fea0003800000 */
[----:B------:R-:W0:Y:S01]  /*5e00*/  LDC R3, c[0x0][0x388] ;  /* 0x0000e200ff037b82 */ /* 0x000e220000000800 */
[----:B------:R-:W-:Y:S01]  /*5e10*/  BSSY.RECONVERGENT B8, `(.L_x_127) ;  /* 0x00000e9000087945 */ /* 0x000fe20003800200 */
[----:B------:R-:W-:Y:S01]  /*5e20*/  MOV R23, R25 ;  /* 0x0000001900177202 */ /* 0x000fe20000000f00 */
[----:B0-----:R-:W-:-:S07]  /*5e30*/  IMAD R24, R34, R3, 0x7 ;  /* 0x0000000722187424 */ /* 0x001fce00078e0203 */
.L_x_144:
[----:B------:R-:W0:Y:S01]  /*5e40*/  LDC.64 R10, c[0x0][0x380] ;  /* 0x0000e000ff0a7b82 */ /* 0x000e220000000a00 */
[----:B------:R-:W-:Y:S01]  /*5e50*/  VIADD R3, R24, 0xfffffff9 ;  /* 0xfffffff918037836 */ /* 0x000fe20000000000 */
[----:B------:R-:W-:Y:S01]  /*5e60*/  MOV R22, 0x0 ;  /* 0x0000000000167802 */ /* 0x000fe20000000f00 */
[----:B------:R-:W1:Y:S02]  /*5e70*/  LDCU.64 UR4, c[0x4][0x18] ;  /* 0x01000300ff0477ac */ /* 0x000e640008000a00 */
[----:B0-----:R-:W-:-:S06]  /*5e80*/  IMAD.WIDE.U32 R10, R3, 0x4, R10 ;  /* 0x00000004030a7825 */ /* 0x001fcc00078e000a */
[----:B------:R-:W2:Y:S01]  /*5e90*/  LDG.E R10, desc[UR36][R10.64] ;  /* 0x000000240a0a7981 */ /* 0x000ea2000c1e1900 */
[----:B------:R0:W3:Y:S01]  /*5ea0*/  LDC.64 R8, c[0x4][R22] ;  /* 0x0100000016087b82 */ /* 0x0000e20000000a00 */
[----:B------:R-:W-:Y:S01]  /*5eb0*/  IADD3 R23, PT, PT, R23, 0x10, RZ ;  /* 0x0000001017177810 */ /* 0x000fe20007ffe0ff */
[----:B-1----:R-:W-:Y:S01]  /*5ec0*/  IMAD.U32 R4, RZ, RZ, UR4 ;  /* 0x00000004ff047e24 */ /* 0x002fe2000f8e00ff */
[----:B------:R-:W-:Y:S01]  /*5ed0*/  MOV R5, UR5 ;  /* 0x0000000500057c02 */ /* 0x000fe20008000f00 */
[----:B------:R-:W-:Y:S01]  /*5ee0*/  IMAD.MOV.U32 R6, RZ, RZ, R18 ;  /* 0x000000ffff067224 */ /* 0x000fe200078e0012 */
[----:B------:R-:W-:Y:S02]  /*5ef0*/  ISETP.NE.AND P0, PT, R23, RZ, PT ;  /* 0x000000ff1700720c */ /* 0x000fe40003f05270 */
[----:B------:R-:W-:Y:S02]  /*5f00*/  MOV R7, R2 ;  /* 0x0000000200077202 */ /* 0x000fe40000000f00 */
[----:B------:R-:W-:Y:S01]  /*5f10*/  P2R R35, PR, RZ, 0x1 ;  /* 0x00000001ff237803 */ /* 0x000fe20000000000 */
[----:B--2---:R-:W1:Y:S02]  /*5f20*/  F2F.F64.F32 R12, R10 ;  /* 0x0000000a000c7310 */ /* 0x004e640000201800 */
[----:B-1-3--:R0:W-:Y:S06]  /*5f30*/  STL.64 [R1], R12 ;  /* 0x0000000c01007387 */ /* 0x00a1ec0000100a00 */
[----:B------:R-:W-:-:S07]  /*5f40*/  LEPC R20, `(.L_x_128) ;  /* 0x000000001014794e */ /* 0x000fce0000000000 */
[----:B0-----:R-:W-:Y:S05]  /*5f50*/  CALL.ABS.NOINC R8 ;  /* 0x0000000008007343 */ /* 0x001fea0003c00000 */
.L_x_128:
        /* <DEDUP_REMOVED lines=14> */
.L_x_129:
[----:B------:R-:W0:Y:S01]  /*6040*/  LDC.64 R12, c[0x0][0x380] ;  /* 0x0000e000ff0c7b82 */ /* 0x000e220000000a00 */
[----:B------:R-:W-:Y:S01]  /*6050*/  IADD3 R3, PT, PT, R24, -0x5, RZ ;  /* 0xfffffffb18037810 */ /* 0x000fe20007ffe0ff */
        /* <DEDUP_REMOVED lines=12> */
.L_x_130:
        /* <DEDUP_REMOVED lines=14> */
.L_x_131:
        /* <DEDUP_REMOVED lines=14> */
.L_x_132:
        /* <DEDUP_REMOVED lines=14> */
.L_x_133:
        /* <DEDUP_REMOVED lines=14> */
.L_x_134:
[----:B------:R-:W0:Y:S01]  /*64a0*/  LDC.64 R12, c[0x0][0x380] ;  /* 0x0000e000ff0c7b82 */ /* 0x000e220000000a00 */
[----:B------:R-:W1:Y:S01]  /*64b0*/  LDCU.64 UR4, c[0x4][0x18] ;  /* 0x01000300ff0477ac */ /* 0x000e620008000a00 */
[----:B0-----:R-:W-:-:S05]  /*64c0*/  IMAD.WIDE.U32 R12, R24, 0x4, R12 ;  /* 0x00000004180c7825 */ /* 0x001fca00078e000c */
[----:B------:R-:W2:Y:S01]  /*64d0*/  LDG.E R10, desc[UR36][R12.64] ;  /* 0x000000240c0a7981 */ /* 0x000ea2000c1e1900 */
[----:B------:R0:W3:Y:S01]  /*64e0*/  LDC.64 R8, c[0x4][R22] ;  /* 0x0100000016087b82 */ /* 0x0000e20000000a00 */
[----:B-1----:R-:W-:Y:S01]  /*64f0*/  IMAD.U32 R4, RZ, RZ, UR4 ;  /* 0x00000004ff047e24 */ /* 0x002fe2000f8e00ff */
[----:B------:R-:W-:Y:S01]  /*6500*/  MOV R5, UR5 ;  /* 0x0000000500057c02 */ /* 0x000fe20008000f00 */
[----:B------:R-:W-:Y:S01]  /*6510*/  VIADD R19, R24, 0x8 ;  /* 0x0000000818137836 */ /* 0x000fe20000000000 */
[----:B------:R-:W-:Y:S01]  /*6520*/  MOV R6, R18 ;  /* 0x0000001200067202 */ /* 0x000fe20000000f00 */
[----:B------:R-:W-:Y:S01]  /*6530*/  IMAD.MOV.U32 R7, RZ, RZ, R2 ;  /* 0x000000ffff077224 */ /* 0x000fe200078e0002 */
[----:B--2---:R-:W1:Y:S02]  /*6540*/  F2F.F64.F32 R10, R10 ;  /* 0x0000000a000a7310 */ /* 0x004e640000201800 */
[----:B-1-3--:R0:W-:Y:S04]  /*6550*/  STL.64 [R1], R10 ;  /* 0x0000000a01007387 */ /* 0x00a1e80000100a00 */
[----:B------:R-:W-:-:S07]  /*6560*/  LEPC R20, `(.L_x_135) ;  /* 0x000000001014794e */ /* 0x000fce0000000000 */
[----:B0-----:R-:W-:Y:S05]  /*6570*/  CALL.ABS.NOINC R8 ;  /* 0x0000000008007343 */ /* 0x001fea0003c00000 */
.L_x_135:
        /* <DEDUP_REMOVED lines=14> */
.L_x_136:
        /* <DEDUP_REMOVED lines=14> */
.L_x_137:
        /* <DEDUP_REMOVED lines=14> */
.L_x_138:
        /* <DEDUP_REMOVED lines=14> */
.L_x_139:
        /* <DEDUP_REMOVED lines=14> */
.L_x_140:
        /* <DEDUP_REMOVED lines=14> */
.L_x_141:
        /* <DEDUP_REMOVED lines=14> */
.L_x_142:
[----:B------:R-:W0:Y:S01]  /*6ba0*/  LDC.64 R4, c[0x0][0x380] ;  /* 0x0000e000ff047b82 */ /* 0x000e220000000a00 */
[----:B------:R-:W1:Y:S01]  /*6bb0*/  LDCU.64 UR4, c[0x4][0x18] ;  /* 0x01000300ff0477ac */ /* 0x000e620008000a00 */
        /* <DEDUP_REMOVED lines=11> */
.L_x_143:
[----:B------:R-:W-:Y:S01]  /*6c70*/  ISETP.NE.AND P6, PT, R35, RZ, PT ;  /* 0x000000ff2300720c */ /* 0x000fe20003fc5270 */
[----:B------:R-:W-:-:S12]  /*6c80*/  VIADD R24, R24, 0x10 ;  /* 0x0000001018187836 */ /* 0x000fd80000000000 */
[----:B------:R-:W-:Y:S05]  /*6c90*/  @P6 BRA `(.L_x_144) ;  /* 0xfffffff000686947 */ /* 0x000fea000383ffff */
[----:B------:R-:W-:Y:S05]  /*6ca0*/  BSYNC.RECONVERGENT B8 ;  /* 0x0000000000087941 */ /* 0x000fea0003800200 */
.L_x_127:
[----:B------:R-:W-:-:S07]  /*6cb0*/  MOV R23, R29 ;  /* 0x0000001d00177202 */ /* 0x000fce0000000f00 */
.L_x_126:
        /* <DEDUP_REMOVED lines=9> */
[----:B0-----:R-:W-:-:S06]  /*6d50*/  IMAD.WIDE.U32 R10, R22, 0x4, R10 ;  /* 0x00000004160a7825 */ /* 0x001fcc00078e000a */
[----:B------:R-:W2:Y:S01]  /*6d60*/  LDG.E R10, desc[UR36][R10.64] ;  /* 0x000000240a0a7981 */ /* 0x000ea2000c1e1900 */
[----:B------:R0:W3:Y:S01]  /*6d70*/  LDC.64 R8, c[0x4][R19] ;  /* 0x0100000013087b82 */ /* 0x0000e20000000a00 */
[----:B------:R-:W-:Y:S01]  /*6d80*/  IMAD.MOV.U32 R6, RZ, RZ, R18 ;  /* 0x000000ffff067224 */ /* 0x000fe200078e0012 */
[----:B------:R-:W-:Y:S01]  /*6d90*/  MOV R7, R2 ;  /* 0x0000000200077202 */ /* 0x000fe20000000f00 */
[----:B-1----:R-:W-:Y:S01]  /*6da0*/  IMAD.U32 R4, RZ, RZ, UR4 ;  /* 0x00000004ff047e24 */ /* 0x002fe2000f8e00ff */
[----:B------:R-:W-:Y:S01]  /*6db0*/  MOV R5, UR5 ;  /* 0x0000000500057c02 */ /* 0x000fe20008000f00 */
[----:B--2---:R-:W1:Y:S02]  /*6dc0*/  F2F.F64.F32 R12, R10 ;  /* 0x0000000a000c7310 */ /* 0x004e640000201800 */
[----:B-1-3--:R0:W-:Y:S04]  /*6dd0*/  STL.64 [R1], R12 ;  /* 0x0000000c01007387 */ /* 0x00a1e80000100a00 */
[----:B------:R-:W-:-:S07]  /*6de0*/  LEPC R20, `(.L_x_147) ;  /* 0x000000001014794e */ /* 0x000fce0000000000 */
[----:B0-----:R-:W-:Y:S05]  /*6df0*/  CALL.ABS.NOINC R8 ;  /* 0x0000000008007343 */ /* 0x001fea0003c00000 */
.L_x_147:
[----:B------:R-:W0:Y:S01]  /*6e00*/  LDC.64 R10, c[0x0][0x380] ;  /* 0x0000e000ff0a7b82 */ /* 0x000e220000000a00 */
[----:B------:R-:W-:Y:S01]  /*6e10*/  VIADD R3, R22, 0x1 ;  /* 0x0000000116037836 */ /* 0x000fe20000000000 */
[----:B------:R-:W1:Y:S03]  /*6e20*/  LDCU.64 UR4, c[0x4][0x18] ;  /* 0x01000300ff0477ac */ /* 0x000e660008000a00 */
[----:B0-----:R-:W-:-:S06]  /*6e30*/  IMAD.WIDE.U32 R10, R3, 0x4, R10 ;  /* 0x00000004030a7825 */ /* 0x001fcc00078e000a */
        /* <DEDUP_REMOVED lines=10> */
.L_x_148:
[----:B------:R-:W0:Y:S01]  /*6ee0*/  LDC.64 R10, c[0x0][0x380] ;  /* 0x0000e000ff0a7b82 */ /* 0x000e220000000a00 */
[----:B------:R-:W-:Y:S01]  /*6ef0*/  IADD3 R3, PT, PT, R22, 0x2, RZ ;  /* 0x0000000216037810 */ /* 0x000fe20007ffe0ff */
[----:B------:R-:W1:Y:S04]  /*6f00*/  LDCU.64 UR4, c[0x4][0x18] ;  /* 0x01000300ff0477ac */ /* 0x000e680008000a00 */
[----:B0-----:R-:W-:-:S06]  /*6f10*/  IMAD.WIDE.U32 R10, R3, 0x4, R10 ;  /* 0x00000004030a7825 */ /* 0x001fcc00078e000a */
        /* <DEDUP_REMOVED lines=10> */
.L_x_149:
        /* <DEDUP_REMOVED lines=14> */
.L_x_150:
        /* <DEDUP_REMOVED lines=14> */
.L_x_151:
        /* <DEDUP_REMOVED lines=14> */
.L_x_152:
        /* <DEDUP_REMOVED lines=14> */
.L_x_153:
        /* <DEDUP_REMOVED lines=14> */
.L_x_154:
[----:B------:R-:W-:-:S07]  /*7420*/  IADD3 R23, PT, PT, R23, 0x8, RZ ;  /* 0x0000000817177810 */ /* 0x000fce0007ffe0ff */
.L_x_146:
        /* <DEDUP_REMOVED lines=20> */
.L_x_156:
        /* <DEDUP_REMOVED lines=14> */
.L_x_157:
        /* <DEDUP_REMOVED lines=14> */
.L_x_158:
        /* <DEDUP_REMOVED lines=14> */
.L_x_159:
[----:B------:R-:W-:-:S07]  /*7810*/  IADD3 R23, PT, PT, R23, 0x4, RZ ;  /* 0x0000000417177810 */ /* 0x000fce0007ffe0ff */
.L_x_155:
[----:B------:R-:W-:-:S13]  /*7820*/  ISETP.NE.AND P0, PT, R28, RZ, PT ;  /* 0x000000ff1c00720c */ /* 0x000fda0003f05270 */
        /* <DEDUP_REMOVED lines=9> */
[----:B------:R-:W-:Y:S01]  /*78c0*/  ISETP.NE.AND P0, PT, R28, 0x1, PT ;  /* 0x000000011c00780c */ /* 0x000fe20003f05270 */
[----:B------:R-:W-:Y:S01]  /*78d0*/  IMAD.MOV.U32 R6, RZ, RZ, R18 ;  /* 0x000000ffff067224 */ /* 0x000fe200078e0012 */
[----:B------:R-:W-:Y:S02]  /*78e0*/  MOV R7, R2 ;  /* 0x0000000200077202 */ /* 0x000fe40000000f00 */
[----:B------:R-:W-:Y:S01]  /*78f0*/  P2R R0, PR, RZ, 0x1 ;  /* 0x00000001ff007803 */ /* 0x000fe20000000000 */
[----:B-1----:R-:W-:Y:S01]  /*7900*/  IMAD.U32 R4, RZ, RZ, UR4 ;  /* 0x00000004ff047e24 */ /* 0x002fe2000f8e00ff */
[----:B------:R-:W-:Y:S01]  /*7910*/  MOV R5, UR5 ;  /* 0x0000000500057c02 */ /* 0x000fe20008000f00 */
[----:B--2---:R-:W1:Y:S02]  /*7920*/  F2F.F64.F32 R12, R10 ;  /* 0x0000000a000c7310 */ /* 0x004e640000201800 */
[----:B-1-3--:R0:W-:Y:S04]  /*7930*/  STL.64 [R1], R12 ;  /* 0x0000000c01007387 */ /* 0x00a1e80000100a00 */
[----:B------:R-:W-:-:S07]  /*7940*/  LEPC R20, `(.L_x_160) ;  /* 0x000000001014794e */ /* 0x000fce0000000000 */
[----:B0-----:R-:W-:Y:S05]  /*7950*/  CALL.ABS.NOINC R8 ;  /* 0x0000000008007343 */ /* 0x001fea0003c00000 */
.L_x_160:
[----:B------:R-:W-:-:S13]  /*7960*/  ISETP.NE.AND P6, PT, R28, 0x1, PT ;  /* 0x000000011c00780c */ /* 0x000fda0003fc5270 */
[----:B------:R-:W-:Y:S05]  /*7970*/  @!P6 BRA `(.L_x_145) ;  /* 0x000000000080e947 */ /* 0x000fea0003800000 */
[----:B------:R-:W0:Y:S01]  /*7980*/  LDC.64 R10, c[0x0][0x380] ;  /* 0x0000e000ff0a7b82 */ /* 0x000e220000000a00 */
[----:B------:R-:W-:Y:S01]  /*7990*/  VIADD R3, R22, 0x1 ;  /* 0x0000000116037836 */ /* 0x000fe20000000000 */
[----:B------:R-:W1:Y:S03]  /*79a0*/  LDCU.64 UR4, c[0x4][0x18] ;  /* 0x01000300ff0477ac */ /* 0x000e660008000a00 */
[----:B0-----:R-:W-:-:S06]  /*79b0*/  IMAD.WIDE.U32 R10, R3, 0x4, R10 ;  /* 0x00000004030a7825 */ /* 0x001fcc00078e000a */
        /* <DEDUP_REMOVED lines=12> */
.L_x_161:
[----:B------:R-:W-:-:S13]  /*7a80*/  ISETP.NE.AND P6, PT, R28, 0x2, PT ;  /* 0x000000021c00780c */ /* 0x000fda0003fc5270 */
[----:B------:R-:W-:Y:S05]  /*7a90*/  @!P6 BRA `(.L_x_145) ;  /* 0x000000000038e947 */ /* 0x000fea0003800000 */
        /* <DEDUP_REMOVED lines=14> */
.L_x_145:
[----:B------:R-:W-:Y:S01]  /*7b80*/  MOV R8, 0x0 ;  /* 0x0000000000087802 */ /* 0x000fe20000000f00 */
[----:B------:R-:W0:Y:S01]  /*7b90*/  LDCU.64 UR4, c[0x4][0x20] ;  /* 0x01000400ff0477ac */ /* 0x000e220008000a00 */
[----:B------:R-:W-:-:S04]  /*7ba0*/  CS2R R6, SRZ ;  /* 0x0000000000067805 */ /* 0x000fc8000001ff00 */
[----:B------:R-:W1:Y:S01]  /*7bb0*/  LDC.64 R8, c[0x4][R8] ;  /* 0x0100000008087b82 */ /* 0x000e620000000a00 */
[----:B0-----:R-:W-:Y:S01]  /*7bc0*/  IMAD.U32 R4, RZ, RZ, UR4 ;  /* 0x00000004ff047e24 */ /* 0x001fe2000f8e00ff */
[----:B------:R-:W-:-:S07]  /*7bd0*/  MOV R5, UR5 ;  /* 0x0000000500057c02 */ /* 0x000fce0008000f00 */
[----:B------:R-:W-:-:S07]  /*7be0*/  LEPC R20, `(.L_x_162) ;  /* 0x000000001014794e */ /* 0x000fce0000000000 */
[----:B-1----:R-:W-:Y:S05]  /*7bf0*/  CALL.ABS.NOINC R8 ;  /* 0x0000000008007343 */ /* 0x002fea0003c00000 */
.L_x_162:
[----:B------:R-:W0:Y:S01]  /*7c00*/  LDCU UR4, c[0x0][0x388] ;  /* 0x00007100ff0477ac */ /* 0x000e220008000800 */
[----:B------:R-:W-:-:S05]  /*7c10*/  VIADD R34, R34, 0x1 ;  /* 0x0000000122227836 */ /* 0x000fca0000000000 */
[----:B0-----:R-:W-:-:S13]  /*7c20*/  ISETP.NE.AND P0, PT, R34, UR4, PT ;  /* 0x0000000422007c0c */ /* 0x001fda000bf05270 */
[----:B------:R-:W-:Y:S05]  /*7c30*/  @P0 BRA `(.L_x_163) ;  /* 0xffffffe0003c0947 */ /* 0x000fea000383ffff */
[----:B------:R-:W-:Y:S05]  /*7c40*/  BSYNC.RECONVERGENT B7 ;  /* 0x0000000000077941 */ /* 0x000fea0003800200 */
.L_x_124:
        /* <DEDUP_REMOVED lines=8> */
.L_x_122:
[----:B------:R-:W-:Y:S05]  /*7cd0*/  BSYNC.RECONVERGENT B6 ;  /* 0x0000000000067941 */ /* 0x000fea0003800200 */
.L_x_121:
[----:B------:R-:W3:Y:S01]  /*7ce0*/  LDG.E R17, desc[UR36][R16.64] ;  /* 0x0000002410117981 */ /* 0x000ee2000c1e1900 */
[----:B------:R-:W1:Y:S02]  /*7cf0*/  LDC.64 R2, c[0x0][0x398] ;  /* 0x0000e600ff027b82 */ /* 0x000e640000000a00 */
[----:B-1----:R-:W-:-:S05]  /*7d00*/  IMAD.WIDE.U32 R2, R33, 0x4, R2 ;  /* 0x0000000421027825 */ /* 0x002fca00078e0002 */
[----:B---3--:R-:W-:Y:S01]  /*7d10*/  STG.E desc[UR36][R2.64], R17 ;  /* 0x0000001102007986 */ /* 0x008fe2000c101924 */
[----:B------:R-:W-:Y:S05]  /*7d20*/  EXIT ;  /* 0x000000000000794d */ /* 0x000fea0003800000 */
        .weak           $__internal_0_$__cuda_sm3x_div_rn_noftz_f32_slowpath
        .type           $__internal_0_$__cuda_sm3x_div_rn_noftz_f32_slowpath,@function
        .size           $__internal_0_$__cuda_sm3x_div_rn_noftz_f32_slowpath,(.L_x_176 - $__internal_0_$__cuda_sm3x_div_rn_noftz_f32_slowpath)
$__internal_0_$__cuda_sm3x_div_rn_noftz_f32_slowpath:
[----:B------:R-:W-:Y:S01]  /*7d30*/  SHF.R.U32.HI R11, RZ, 0x17, R9 ;  /* 0x00000017ff0b7819 */ /* 0x000fe20000011609 */
[----:B------:R-:W-:Y:S01]  /*7d40*/  BSSY.RECONVERGENT B1, `(.L_x_164) ;  /* 0x0000063000017945 */ /* 0x000fe20003800200 */
[----:B------:R-:W-:Y:S02]  /*7d50*/  SHF.R.U32.HI R14, RZ, 0x17, R35 ;  /* 0x00000017ff0e7819 */ /* 0x000fe40000011623 */
[----:B------:R-:W-:Y:S02]  /*7d60*/  LOP3.LUT R11, R11, 0xff, RZ, 0xc0, !PT ;  /* 0x000000ff0b0b7812 */ /* 0x000fe400078ec0ff */
[----:B------:R-:W-:Y:S02]  /*7d70*/  LOP3.LUT R14, R14, 0xff, RZ, 0xc0, !PT ;  /* 0x000000ff0e0e7812 */ /* 0x000fe400078ec0ff */
[----:B------:R-:W-:Y:S02]  /*7d80*/  IADD3 R15, PT, PT, R11, -0x1, RZ ;  /* 0xffffffff0b0f7810 */ /* 0x000fe40007ffe0ff */
[----:B------:R-:W-:Y:S01]  /*7d90*/  MOV R20, R9 ;  /* 0x0000000900147202 */ /* 0x000fe20000000f00 */
[----:B------:R-:W-:Y:S01]  /*7da0*/  VIADD R0, R14, 0xffffffff ;  /* 0xffffffff0e007836 */ /* 0x000fe20000000000 */
[----:B------:R-:W-:-:S04]  /*7db0*/  ISETP.GT.U32.AND P0, PT, R15, 0xfd, PT ;  /* 0x000000fd0f00780c */ /* 0x000fc80003f04070 */
[----:B------:R-:W-:-:S13]  /*7dc0*/  ISETP.GT.U32.OR P0, PT, R0, 0xfd, P0 ;  /* 0x000000fd0000780c */ /* 0x000fda0000704470 */
[----:B------:R-:W-:Y:S01]  /*7dd0*/  @!P0 IMAD.MOV.U32 R13, RZ, RZ, RZ ;  /* 0x000000ffff0d8224 */ /* 0x000fe200078e00ff */
[----:B------:R-:W-:Y:S06]  /*7de0*/  @!P0 BRA `(.L_x_165) ;  /* 0x00000000005c8947 */ /* 0x000fec0003800000 */
[----:B------:R-:W-:Y:S02]  /*7df0*/  FSETP.GTU.FTZ.AND P0, PT, |R35|, +INF , PT ;  /* 0x7f8000002300780b */ /* 0x000fe40003f1c200 */
[----:B------:R-:W-:-:S04]  /*7e00*/  FSETP.GTU.FTZ.AND P1, PT, |R9|, +INF , PT ;  /* 0x7f8000000900780b */ /* 0x000fc80003f3c200 */
[----:B------:R-:W-:-:S13]  /*7e10*/  PLOP3.LUT P0, PT, P0, P1, PT, 0xf8, 0x8f ;  /* 0x00000000008f781c */ /* 0x000fda0000703f70 */
[----:B------:R-:W-:Y:S05]  /*7e20*/  @P0 BRA `(.L_x_166) ;  /* 0x00000004004c0947 */ /* 0x000fea0003800000 */
[----:B------:R-:W-:-:S13]  /*7e30*/  LOP3.LUT P0, RZ, R20, 0x7fffffff, R35, 0xc8, !PT ;  /* 0x7fffffff14ff7812 */ /* 0x000fda000780c823 */
[----:B------:R-:W-:Y:S05]  /*7e40*/  @!P0 BRA `(.L_x_167) ;  /* 0x00000004003c8947 */ /* 0x000fea0003800000 */
[----:B------:R-:W-:Y:S02]  /*7e50*/  FSETP.NEU.FTZ.AND P3, PT, |R35|, +INF , PT ;  /* 0x7f8000002300780b */ /* 0x000fe40003f7d200 */
[----:B------:R-:W-:Y:S02]  /*7e60*/  FSETP.NEU.FTZ.AND P1, PT, |R9|, +INF , PT ;  /* 0x7f8000000900780b */ /* 0x000fe40003f3d200 */
[----:B------:R-:W-:-:S11]  /*7e70*/  FSETP.NEU.FTZ.AND P0, PT, |R35|, +INF , PT ;  /* 0x7f8000002300780b */ /* 0x000fd60003f1d200 */
[----:B------:R-:W-:Y:S05]  /*7e80*/  @!P1 BRA !P3, `(.L_x_167) ;  /* 0x00000004002c9947 */ /* 0x000fea0005800000 */
[----:B------:R-:W-:-:S04]  /*7e90*/  LOP3.LUT P3, RZ, R35, 0x7fffffff, RZ, 0xc0, !PT ;  /* 0x7fffffff23ff7812 */ /* 0x000fc8000786c0ff */
[----:B------:R-:W-:-:S13]  /*7ea0*/  PLOP3.LUT P1, PT, P1, P3, PT, 0x2f, 0xf2 ;  /* 0x0000000000f2781c */ /* 0x000fda0000f26577 */
[----:B------:R-:W-:Y:S05]  /*7eb0*/  @P1 BRA `(.L_x_168) ;  /* 0x0000000400181947 */ /* 0x000fea0003800000 */
[----:B------:R-:W-:-:S04]  /*7ec0*/  LOP3.LUT P1, RZ, R20, 0x7fffffff, RZ, 0xc0, !PT ;  /* 0x7fffffff14ff7812 */ /* 0x000fc8000782c0ff */
[----:B------:R-:W-:-:S13]  /*7ed0*/  PLOP3.LUT P0, PT, P0, P1, PT, 0x2f, 0xf2 ;  /* 0x0000000000f2781c */ /* 0x000fda0000702577 */
[----:B------:R-:W-:Y:S05]  /*7ee0*/  @P0 BRA `(.L_x_169) ;  /* 0x0000000400000947 */ /* 0x000fea0003800000 */
[----:B------:R-:W-:Y:S02]  /*7ef0*/  ISETP.GE.AND P0, PT, R0, RZ, PT ;  /* 0x000000ff0000720c */ /* 0x000fe40003f06270 */
[----:B------:R-:W-:-:S11]  /*7f00*/  ISETP.GE.AND P1, PT, R15, RZ, PT ;  /* 0x000000ff0f00720c */ /* 0x000fd60003f26270 */
[----:B------:R-:W-:Y:S01]  /*7f10*/  @P0 MOV R13, RZ ;  /* 0x000000ff000d0202 */ /* 0x000fe20000000f00 */
[----:B------:R-:W-:Y:S02]  /*7f20*/  @!P0 IMAD.MOV.U32 R13, RZ, RZ, -0x40 ;  /* 0xffffffc0ff0d8424 */ /* 0x000fe400078e00ff */
[----:B------:R-:W-:Y:S01]  /*7f30*/  @!P0 FFMA R35, R35, 1.84467440737095516160e+19, RZ ;  /* 0x5f80000023238823 */ /* 0x000fe200000000ff */
[----:B------:R-:W-:Y:S02]  /*7f40*/  @!P1 FFMA R20, R9, 1.84467440737095516160e+19, RZ ;  /* 0x5f80000009149823 */ /* 0x000fe400000000ff */
[----:B------:R-:W-:-:S07]  /*7f50*/  @!P1 IADD3 R13, PT, PT, R13, 0x40, RZ ;  /* 0x000000400d0d9810 */ /* 0x000fce0007ffe0ff */
.L_x_165:
[----:B------:R-:W-:Y:S01]  /*7f60*/  LEA R15, R11, 0xc0800000, 0x17 ;  /* 0xc08000000b0f7811 */ /* 0x000fe200078eb8ff */
[----:B------:R-:W-:Y:S01]  /*7f70*/  BSSY.RECONVERGENT B2, `(.L_x_170) ;  /* 0x0000036000027945 */ /* 0x000fe20003800200 */
[----:B------:R-:W-:-:S03]  /*7f80*/  IADD3 R14, PT, PT, R14, -0x7f, RZ ;  /* 0xffffff810e0e7810 */ /* 0x000fc60007ffe0ff */
[----:B------:R-:W-:Y:S02]  /*7f90*/  IMAD.IADD R36, R20, 0x1, -R15 ;  /* 0x0000000114247824 */ /* 0x000fe400078e0a0f */
[C---:B------:R-:W-:Y:S01]  /*7fa0*/  IMAD R0, R14.reuse, -0x800000, R35 ;  /* 0xff8000000e007824 */ /* 0x040fe200078e0223 */
[----:B------:R-:W-:Y:S01]  /*7fb0*/  IADD3 R14, PT, PT, R14, 0x7f, -R11 ;  /* 0x0000007f0e0e7810 */ /* 0x000fe20007ffe80b */
[----:B------:R-:W0:Y:S01]  /*7fc0*/  MUFU.RCP R20, R36 ;  /* 0x0000002400147308 */ /* 0x000e220000001000 */
[----:B------:R-:W-:-:S03]  /*7fd0*/  FADD.FTZ R21, -R36, -RZ ;  /* 0x800000ff24157221 */ /* 0x000fc60000010100 */
[----:B------:R-:W-:Y:S02]  /*7fe0*/  IMAD.IADD R13, R14, 0x1, R13 ;  /* 0x000000010e0d7824 */ /* 0x000fe400078e020d */
[----:B0-----:R-:W-:-:S04]  /*7ff0*/  FFMA R15, R20, R21, 1 ;  /* 0x3f800000140f7423 */ /* 0x001fc80000000015 */
[----:B------:R-:W-:-:S04]  /*8000*/  FFMA R15, R20, R15, R20 ;  /* 0x0000000f140f7223 */ /* 0x000fc80000000014 */
[----:B------:R-:W-:-:S04]  /*8010*/  FFMA R20, R0, R15, RZ ;  /* 0x0000000f00147223 */ /* 0x000fc800000000ff */
[----:B------:R-:W-:-:S04]  /*8020*/  FFMA R32, R21, R20, R0 ;  /* 0x0000001415207223 */ /* 0x000fc80000000000 */
[----:B------:R-:W-:-:S04]  /*8030*/  FFMA R32, R15, R32, R20 ;  /* 0x000000200f207223 */ /* 0x000fc80000000014 */
[----:B------:R-:W-:-:S04]  /*8040*/  FFMA R21, R21, R32, R0 ;  /* 0x0000002015157223 */ /* 0x000fc80000000000 */
[----:B------:R-:W-:-:S05]  /*8050*/  FFMA R0, R15, R21, R32 ;  /* 0x000000150f007223 */ /* 0x000fca0000000020 */
[----:B------:R-:W-:-:S04]  /*8060*/  SHF.R.U32.HI R11, RZ, 0x17, R0 ;  /* 0x00000017ff0b7819 */ /* 0x000fc80000011600 */
[----:B------:R-:W-:-:S04]  /*8070*/  LOP3.LUT R14, R11, 0xff, RZ, 0xc0, !PT ;  /* 0x000000ff0b0e7812 */ /* 0x000fc800078ec0ff */
[----:B------:R-:W-:-:S05]  /*8080*/  IADD3 R11, PT, PT, R14, R13, RZ ;  /* 0x0000000d0e0b7210 */ /* 0x000fca0007ffe0ff */
[----:B------:R-:W-:-:S05]  /*8090*/  VIADD R14, R11, 0xffffffff ;  /* 0xffffffff0b0e7836 */ /* 0x000fca0000000000 */
[----:B------:R-:W-:-:S13]  /*80a0*/  ISETP.GE.U32.AND P0, PT, R14, 0xfe, PT ;  /* 0x000000fe0e00780c */ /* 0x000fda0003f06070 */
[----:B------:R-:W-:Y:S05]  /*80b0*/  @!P0 BRA `(.L_x_171) ;  /* 0x0000000000808947 */ /* 0x000fea0003800000 */
[----:B------:R-:W-:-:S13]  /*80c0*/  ISETP.GT.AND P0, PT, R11, 0xfe, PT ;  /* 0x000000fe0b00780c */ /* 0x000fda0003f04270 */
[----:B------:R-:W-:Y:S05]  /*80d0*/  @P0 BRA `(.L_x_172) ;  /* 0x00000000006c0947 */ /* 0x000fea0003800000 */
[----:B------:R-:W-:-:S13]  /*80e0*/  ISETP.GE.AND P0, PT, R11, 0x1, PT ;  /* 0x000000010b00780c */ /* 0x000fda0003f06270 */
[----:B------:R-:W-:Y:S05]  /*80f0*/  @P0 BRA `(.L_x_173) ;  /* 0x0000000000740947 */ /* 0x000fea0003800000 */
[----:B------:R-:W-:Y:S02]  /*8100*/  ISETP.GE.AND P0, PT, R11, -0x18, PT ;  /* 0xffffffe80b00780c */ /* 0x000fe40003f06270 */
[----:B------:R-:W-:-:S11]  /*8110*/  LOP3.LUT R0, R0, 0x80000000, RZ, 0xc0, !PT ;  /* 0x8000000000007812 */ /* 0x000fd600078ec0ff */
[----:B------:R-:W-:Y:S05]  /*8120*/  @!P0 BRA `(.L_x_173) ;  /* 0x0000000000688947 */ /* 0x000fea0003800000 */
[CCC-:B------:R-:W-:Y:S01]  /*8130*/  FFMA.RZ R13, R15.reuse, R21.reuse, R32.reuse ;  /* 0x000000150f0d7223 */ /* 0x1c0fe2000000c020 */
[CCC-:B------:R-:W-:Y:S01]  /*8140*/  FFMA.RP R14, R15.reuse, R21.reuse, R32.reuse ;  /* 0x000000150f0e7223 */ /* 0x1c0fe20000008020 */
[----:B------:R-:W-:Y:S01]  /*8150*/  FFMA.RM R21, R15, R21, R32 ;  /* 0x000000150f157223 */ /* 0x000fe20000004020 */
[----:B------:R-:W-:Y:S02]  /*8160*/  IADD3 R15, PT, PT, R11, 0x20, RZ ;  /* 0x000000200b0f7810 */ /* 0x000fe40007ffe0ff */
[----:B------:R-:W-:Y:S02]  /*8170*/  LOP3.LUT R13, R13, 0x7fffff, RZ, 0xc0, !PT ;  /* 0x007fffff0d0d7812 */ /* 0x000fe400078ec0ff */
[----:B------:R-:W-:Y:S02]  /*8180*/  ISETP.NE.AND P3, PT, R11, RZ, PT ;  /* 0x000000ff0b00720c */ /* 0x000fe40003f65270 */
[----:B------:R-:W-:Y:S02]  /*8190*/  LOP3.LUT R20, R13, 0x800000, RZ, 0xfc, !PT ;  /* 0x008000000d147812 */ /* 0x000fe400078efcff */
[----:B------:R-:W-:Y:S01]  /*81a0*/  ISETP.NE.AND P1, PT, R11, RZ, PT ;  /* 0x000000ff0b00720c */ /* 0x000fe20003f25270 */
[----:B------:R-:W-:Y:S01]  /*81b0*/  IMAD.MOV R11, RZ, RZ, -R11 ;  /* 0x000000ffff0b7224 */ /* 0x000fe200078e0a0b */
[----:B------:R-:W-:-:S02]  /*81c0*/  SHF.L.U32 R15, R20, R15, RZ ;  /* 0x0000000f140f7219 */ /* 0x000fc400000006ff */
[----:B------:R-:W-:Y:S02]  /*81d0*/  FSETP.NEU.FTZ.AND P0, PT, R14, R21, PT ;  /* 0x000000150e00720b */ /* 0x000fe40003f1d000 */
[----:B------:R-:W-:Y:S02]  /*81e0*/  SEL R11, R11, RZ, P3 ;  /* 0x000000ff0b0b7207 */ /* 0x000fe40001800000 */
[----:B------:R-:W-:Y:S02]  /*81f0*/  ISETP.NE.AND P1, PT, R15, RZ, P1 ;  /* 0x000000ff0f00720c */ /* 0x000fe40000f25270 */
[----:B------:R-:W-:Y:S02]  /*8200*/  SHF.R.U32.HI R20, RZ, R11, R20 ;  /* 0x0000000bff147219 */ /* 0x000fe40000011614 */
[----:B------:R-:W-:Y:S02]  /*8210*/  PLOP3.LUT P0, PT, P0, P1, PT, 0xf8, 0x8f ;  /* 0x00000000008f781c */ /* 0x000fe40000703f70 */
[----:B------:R-:W-:-:S02]  /*8220*/  SHF.R.U32.HI R13, RZ, 0x1, R20 ;  /* 0x00000001ff0d7819 */ /* 0x000fc40000011614 */
[----:B------:R-:W-:-:S04]  /*8230*/  SEL R14, RZ, 0x1, !P0 ;  /* 0x00000001ff0e7807 */ /* 0x000fc80004000000 */
[----:B------:R-:W-:-:S04]  /*8240*/  LOP3.LUT R11, R14, 0x1, R13, 0xf8, !PT ;  /* 0x000000010e0b7812 */ /* 0x000fc800078ef80d */
[----:B------:R-:W-:-:S04]  /*8250*/  LOP3.LUT R20, R11, R20, RZ, 0xc0, !PT ;  /* 0x000000140b147212 */ /* 0x000fc800078ec0ff */
[----:B------:R-:W-:-:S04]  /*8260*/  IADD3 R13, PT, PT, R13, R20, RZ ;  /* 0x000000140d0d7210 */ /* 0x000fc80007ffe0ff */
[----:B------:R-:W-:Y:S01]  /*8270*/  LOP3.LUT R0, R13, R0, RZ, 0xfc, !PT ;  /* 0x000000000d007212 */ /* 0x000fe200078efcff */
[----:B------:R-:W-:Y:S06]  /*8280*/  BRA `(.L_x_173) ;  /* 0x0000000000107947 */ /* 0x000fec0003800000 */
.L_x_172:
[----:B------:R-:W-:-:S04]  /*8290*/  LOP3.LUT R0, R0, 0x80000000, RZ, 0xc0, !PT ;  /* 0x8000000000007812 */ /* 0x000fc800078ec0ff */
[----:B------:R-:W-:Y:S01]  /*82a0*/  LOP3.LUT R0, R0, 0x7f800000, RZ, 0xfc, !PT ;  /* 0x7f80000000007812 */ /* 0x000fe200078efcff */
[----:B------:R-:W-:Y:S06]  /*82b0*/  BRA `(.L_x_173) ;  /* 0x0000000000047947 */ /* 0x000fec0003800000 */
.L_x_171:
[----:B------:R-:W-:-:S07]  /*82c0*/  IMAD R0, R13, 0x800000, R0 ;  /* 0x008000000d007824 */ /* 0x000fce00078e0200 */
.L_x_173:
[----:B------:R-:W-:Y:S05]  /*82d0*/  BSYNC.RECONVERGENT B2 ;  /* 0x0000000000027941 */ /* 0x000fea0003800200 */
.L_x_170:
[----:B------:R-:W-:Y:S05]  /*82e0*/  BRA `(.L_x_174) ;  /* 0x0000000000207947 */ /* 0x000fea0003800000 */
.L_x_169:
[----:B------:R-:W-:-:S04]  /*82f0*/  LOP3.LUT R20, R20, 0x80000000, R35, 0x48, !PT ;  /* 0x8000000014147812 */ /* 0x000fc800078e4823 */
[----:B------:R-:W-:Y:S01]  /*8300*/  LOP3.LUT R0, R20, 0x7f800000, RZ, 0xfc, !PT ;  /* 0x7f80000014007812 */ /* 0x000fe200078efcff */
[----:B------:R-:W-:Y:S06]  /*8310*/  BRA `(.L_x_174) ;  /* 0x0000000000147947 */ /* 0x000fec0003800000 */
.L_x_168:
[----:B------:R-:W-:Y:S01]  /*8320*/  LOP3.LUT R0, R20, 0x80000000, R35, 0x48, !PT ;  /* 0x8000000014007812 */ /* 0x000fe200078e4823 */
[----:B------:R-:W-:Y:S06]  /*8330*/  BRA `(.L_x_174) ;  /* 0x00000000000c7947 */ /* 0x000fec0003800000 */
.L_x_167:
[----:B------:R-:W0:Y:S01]  /*8340*/  MUFU.RSQ R0, -QNAN ;  /* 0xffc0000000007908 */ /* 0x000e220000001400 */
[----:B------:R-:W-:Y:S05]  /*8350*/  BRA `(.L_x_174) ;  /* 0x0000000000047947 */ /* 0x000fea0003800000 */
.L_x_166:
[----:B------:R-:W-:-:S07]  /*8360*/  FADD.FTZ R0, R35, R9 ;  /* 0x0000000923007221 */ /* 0x000fce0000010000 */
.L_x_174:
[----:B------:R-:W-:Y:S05]  /*8370*/  BSYNC.RECONVERGENT B1 ;  /* 0x0000000000017941 */ /* 0x000fea0003800200 */
.L_x_164:
[----:B------:R-:W-:-:S04]  /*8380*/  HFMA2 R13, -RZ, RZ, 0, 0 ;  /* 0x00000000ff0d7431 */ /* 0x000fc800000001ff */
[----:B0-----:R-:W-:Y:S05]  /*8390*/  RET.REL.NODEC R12 `(_Z25gaussianEliminationKernelPfjS_S_Pb) ;  /* 0xffffff7c0c187950 */ /* 0x001fea0003c3ffff */
.L_x_175:
[----:B------:R-:W-:-:S00]  /*83a0*/  BRA `(.L_x_175) ;  /* 0xfffffffc00fc7947 */ /* 0x000fc0000383ffff */
[----:B------:R-:W-:-:S00]  /*83b0*/  NOP ;  /* 0x0000000000007918 */ /* 0x000fc00000000000 */
        /* <DEDUP_REMOVED lines=12> */
.L_x_176:


//--------------------- .nv.global.init           --------------------------
	.section	.nv.global.init,"aw",@progbits
.nv.global.init:
	.type		$str,@object
	.size		$str,($str$4 - $str)
$str:
        /*0000*/ 	.byte	0x7b, 0x0d, 0x0a, 0x00
	.type		$str$4,@object
	.size		$str$4,($str$1 - $str$4)
$str$4:
        /*0004*/ 	.byte	0x7d, 0x0d, 0x0a, 0x00
	.type		$str$1,@object
	.size		$str$1,($str$2 - $str$1)
$str$1:
        /*0008*/ 	.byte	0x20, 0x20, 0x20, 0x7b, 0x00
	.type		$str$2,@object
	.size		$str$2,($str$3 - $str$2)
$str$2:
        /*000d*/ 	.byte	0x20, 0x25, 0x2e, 0x32, 0x66, 0x00
	.type		$str$3,@object
	.size		$str$3,(.L_3 - $str$3)
$str$3:
        /*0013*/ 	.byte	0x20, 0x20, 0x20, 0x7d, 0x0d, 0x0a, 0x00
.L_3:


//--------------------- .nv.shared._Z25gaussianEliminationKernelPfjS_S_Pb --------------------------
	.section	.nv.shared._Z25gaussianEliminationKernelPfjS_S_Pb,"aw",@nobits
	.sectionflags	@""
	.align	4
.nv.shared._Z25gaussianEliminationKernelPfjS_S_Pb:
	.zero		1028


//--------------------- .nv.shared.reserved.0     --------------------------
	.section	.nv.shared.reserved.0,"aw",@nobits
	.weak		__nv_reservedSMEM_offset_0_alias
	.size		__nv_reservedSMEM_offset_0_alias, 0, 64
	.other		__nv_reservedSMEM_offset_0_alias,@"STO_CUDA_RESERVED_SHARED STV_DEFAULT"
__nv_reservedSMEM_offset_0_alias:
	.zero		0
	.zero		64


//--------------------- .nv.constant0._Z25gaussianEliminationKernelPfjS_S_Pb --------------------------
	.section	.nv.constant0._Z25gaussianEliminationKernelPfjS_S_Pb,"a",@progbits
	.sectionflags	@""
	.align	4
.nv.constant0._Z25gaussianEliminationKernelPfjS_S_Pb:
	.zero		936


//--------------------- SYMBOLS --------------------------

	.type		.nv.reservedSmem.offset0,@object
	.size		.nv.reservedSmem.offset0,0x4
	.type		.nv.reservedSmem.cap,@object
	.size		.nv.reservedSmem.cap,0x4
	.type		vprintf,@function
